// auto-generated by cutlass_sweep.gemm — config: {"arch": "sm_100", "cluster_m": 2, "cluster_n": 2, "dtype": "e5m2", "stages": 4, "tile_k": 64, "tile_m": 128, "tile_n": 128}
#include "cutlass/cutlass.h"
#include "cutlass/gemm/collective/collective_builder.hpp"
#include "cutlass/gemm/device/gemm_universal_adapter.h"
#include "cutlass/gemm/kernel/gemm_universal.hpp"
#include "cutlass/epilogue/collective/collective_builder.hpp"

using ElemA = cutlass::float_e5m2_t;
using ElemB = cutlass::float_e5m2_t;
using ElemCD = cutlass::float_e5m2_t;
using Acc  = float;
using TileShape    = cute::Shape<cute::_128, cute::_128, cute::_64>;
using ClusterShape = cute::Shape<cute::_2, cute::_2, cute::_1>;

using CollectiveEpilogue = typename cutlass::epilogue::collective::CollectiveBuilder<
    cutlass::arch::Sm100, cutlass::arch::OpClassTensorOp,
    TileShape, ClusterShape,
    cutlass::epilogue::collective::EpilogueTileAuto,
    Acc, Acc,
    ElemCD, cutlass::layout::RowMajor, 128 / cutlass::sizeof_bits<ElemCD>::value,
    ElemCD, cutlass::layout::RowMajor, 128 / cutlass::sizeof_bits<ElemCD>::value,
    cutlass::epilogue::collective::EpilogueScheduleAuto
  >::CollectiveOp;

using CollectiveMainloop = typename cutlass::gemm::collective::CollectiveBuilder<
    cutlass::arch::Sm100, cutlass::arch::OpClassTensorOp,
    ElemA, cutlass::layout::RowMajor, 128 / cutlass::sizeof_bits<ElemA>::value,
    ElemB, cutlass::layout::ColumnMajor, 128 / cutlass::sizeof_bits<ElemB>::value,
    Acc,
    TileShape, ClusterShape,
    cutlass::gemm::collective::StageCount<4>,
    cutlass::gemm::collective::KernelScheduleAuto
  >::CollectiveOp;

using GemmKernel = cutlass::gemm::kernel::GemmUniversal<
    cute::Shape<int,int,int,int>,
    CollectiveMainloop,
    CollectiveEpilogue
>;
using Gemm = cutlass::gemm::device::GemmUniversalAdapter<GemmKernel>;

// Force the device kernel symbol into the cubin without needing a host main.
auto* _anchor = &cutlass::device_kernel<GemmKernel>;


// ===== COMPILED SASS (sm_100a) =====

	.target	sm_100a

	.elftype	@"ET_EXEC"


//--------------------- .note.nv.tkinfo           --------------------------
	.section	.note.nv.tkinfo,"",@"SHT_NOTE"
	.sectionflags	@"SHF_NOTE_NV_TKINFO"
	.tkinfo
        /*0018*/ 	.word	0x00000002
        /*0030*/ 	.string	""
        /*0030*/ 	.string	"ptxas"
        /*0030*/ 	.string	"Cuda compilation tools, release 13.0, V13.0.88"
        /*0030*/ 	.string	"Build cuda_13.0.r13.0/compiler.36424714_0"
        /*0030*/ 	.string	"-arch sm_100a -m 64 "



//--------------------- .note.nv.cuinfo           --------------------------
	.section	.note.nv.cuinfo,"",@"SHT_NOTE"
	.sectionflags	@"SHF_NOTE_NV_CUINFO"
        /*0018*/ 	.short	0x0002
        /*001a*/ 	.short	0x0064
        /*001c*/ 	.short	0x0082
	.zero		2


//--------------------- .nv.info                  --------------------------
	.section	.nv.info,"",@"SHT_CUDA_INFO"
	.align	4


	//----- nvinfo : EIATTR_REGCOUNT
	.align		4
        /*0000*/ 	.byte	0x04, 0x2f
        /*0002*/ 	.short	(.L_19 - .L_18)
	.align		4
.L_18:
        /*0004*/ 	.word	index@(_ZN7cutlass13device_kernelINS_4gemm6kernel13GemmUniversalIN4cute5tupleIJiiiiEEENS1_10collective13CollectiveMmaINS1_35MainloopSm100TmaUmmaWarpSpecializedILi4ELi2ELi4ENS5_IJNS4_1CILi2EEESB_NSA_ILi1EEEEEEEENS5_IJNSA_ILi128EEESF_NSA_ILi64EEEEEENS_12float_e5m2_tENS5_IJlSC_lEEESI_SJ_NS4_8TiledMMAINS4_8MMA_AtomIJNS4_10MMA_TraitsINS4_25SM100_MMA_F8F6F4_2x1SM_SSEJSI_SI_fSF_SF_NS4_17integral_constantINS4_4UMMA5MajorELSQ_0EEESR_NSO_INSP_7ScaleInELSS_0EEEST_EEEEEENS4_6LayoutINS5_IJSC_SC_SC_EEENS5_IJNSA_ILi0EEESY_SY_EEEEENS5_IJNS4_10UnderscoreES11_S11_EEEEENS4_28SM100_TMA_2SM_LOAD_MULTICASTENS4_14ComposedLayoutINS4_7SwizzleILi2ELi4ELi3EEENS4_18smem_ptr_flag_bitsILi8EEENSW_INS5_IJNSA_ILi8EEESG_EEENS5_IJSG_SC_EEEEEEEvNS4_8identityENS4_18SM100_TMA_2SM_LOADES1E_vS1F_EENS_8epilogue10collective18CollectiveEpilogueINS1I_23Sm100TmaWarpSpecializedILi2ELi2ELi32ELb0ELb0EEEJNS5_IJSG_SF_SG_EEENS5_IJNSW_ISG_SC_EENSW_INS5_IJNSA_ILi32EEESB_EEENS5_IJSC_SG_EEEEEEEESI_SJ_SI_SJ_NS1I_6fusion15FusionCallbacksIS1M_NS1U_17LinearCombinationISI_fSI_fLNS_15FloatRoundStyleE2EEES1N_S1T_JEEENS4_5SM1004TMEM4LOAD26SM100_TMEM_LOAD_32dp32b32xENS4_13SM90_TMA_LOADENS15_INS16_ILi1ELi4ELi3EEES19_NSW_INS5_IJS1A_S1P_EEENS5_IJS1P_SC_EEEEEEENS4_39AutoVectorizingCopyWithAssumedAlignmentILi128EEENS4_14SM90_TMA_STOREES29_S2B_S2B_EEEvvEEEEvNT_6ParamsE)
        /*0008*/ 	.word	0x00000072


	//----- nvinfo : EIATTR_FRAME_SIZE
	.align		4
.L_19:
        /*000c*/ 	.byte	0x04, 0x11
        /*000e*/ 	.short	(.L_21 - .L_20)
	.align		4
.L_20:
        /*0010*/ 	.word	index@($__internal_2_$__cuda_sm10x_tcgen05_guardrail_trap_unallocated_columns_being_dealloced)
        /*0014*/ 	.word	0x00000000


	//----- nvinfo : EIATTR_FRAME_SIZE
	.align		4
.L_21:
        /*0018*/ 	.byte	0x04, 0x11
        /*001a*/ 	.short	(.L_23 - .L_22)
	.align		4
.L_22:
        /*001c*/ 	.word	index@($__internal_1_$__cuda_sm10x_tcgen05_guardrail_trap_phase_invalid_during_alloc)
        /*0020*/ 	.word	0x00000000


	//----- nvinfo : EIATTR_FRAME_SIZE
	.align		4
.L_23:
        /*0024*/ 	.byte	0x04, 0x11
        /*0026*/ 	.short	(.L_25 - .L_24)
	.align		4
.L_24:
        /*0028*/ 	.word	index@($__internal_0_$__cuda_sm10x_tcgen05_guardrail_trap_col_being_dealloced_not_returned_by_alloc)
        /*002c*/ 	.word	0x00000000


	//----- nvinfo : EIATTR_FRAME_SIZE
	.align		4
.L_25:
        /*0030*/ 	.byte	0x04, 0x11
        /*0032*/ 	.short	(.L_27 - .L_26)
	.align		4
.L_26:
        /*0034*/ 	.word	index@(_ZN7cutlass13device_kernelINS_4gemm6kernel13GemmUniversalIN4cute5tupleIJiiiiEEENS1_10collective13CollectiveMmaINS1_35MainloopSm100TmaUmmaWarpSpecializedILi4ELi2ELi4ENS5_IJNS4_1CILi2EEESB_NSA_ILi1EEEEEEEENS5_IJNSA_ILi128EEESF_NSA_ILi64EEEEEENS_12float_e5m2_tENS5_IJlSC_lEEESI_SJ_NS4_8TiledMMAINS4_8MMA_AtomIJNS4_10MMA_TraitsINS4_25SM100_MMA_F8F6F4_2x1SM_SSEJSI_SI_fSF_SF_NS4_17integral_constantINS4_4UMMA5MajorELSQ_0EEESR_NSO_INSP_7ScaleInELSS_0EEEST_EEEEEENS4_6LayoutINS5_IJSC_SC_SC_EEENS5_IJNSA_ILi0EEESY_SY_EEEEENS5_IJNS4_10UnderscoreES11_S11_EEEEENS4_28SM100_TMA_2SM_LOAD_MULTICASTENS4_14ComposedLayoutINS4_7SwizzleILi2ELi4ELi3EEENS4_18smem_ptr_flag_bitsILi8EEENSW_INS5_IJNSA_ILi8EEESG_EEENS5_IJSG_SC_EEEEEEEvNS4_8identityENS4_18SM100_TMA_2SM_LOADES1E_vS1F_EENS_8epilogue10collective18CollectiveEpilogueINS1I_23Sm100TmaWarpSpecializedILi2ELi2ELi32ELb0ELb0EEEJNS5_IJSG_SF_SG_EEENS5_IJNSW_ISG_SC_EENSW_INS5_IJNSA_ILi32EEESB_EEENS5_IJSC_SG_EEEEEEEESI_SJ_SI_SJ_NS1I_6fusion15FusionCallbacksIS1M_NS1U_17LinearCombinationISI_fSI_fLNS_15FloatRoundStyleE2EEES1N_S1T_JEEENS4_5SM1004TMEM4LOAD26SM100_TMEM_LOAD_32dp32b32xENS4_13SM90_TMA_LOADENS15_INS16_ILi1ELi4ELi3EEES19_NSW_INS5_IJS1A_S1P_EEENS5_IJS1P_SC_EEEEEEENS4_39AutoVectorizingCopyWithAssumedAlignmentILi128EEENS4_14SM90_TMA_STOREES29_S2B_S2B_EEEvvEEEEvNT_6ParamsE)
        /*0038*/ 	.word	0x00000000


	//----- nvinfo : EIATTR_MIN_STACK_SIZE
	.align		4
.L_27:
        /*003c*/ 	.byte	0x04, 0x12
        /*003e*/ 	.short	(.L_29 - .L_28)
	.align		4
.L_28:
        /*0040*/ 	.word	index@(_ZN7cutlass13device_kernelINS_4gemm6kernel13GemmUniversalIN4cute5tupleIJiiiiEEENS1_10collective13CollectiveMmaINS1_35MainloopSm100TmaUmmaWarpSpecializedILi4ELi2ELi4ENS5_IJNS4_1CILi2EEESB_NSA_ILi1EEEEEEEENS5_IJNSA_ILi128EEESF_NSA_ILi64EEEEEENS_12float_e5m2_tENS5_IJlSC_lEEESI_SJ_NS4_8TiledMMAINS4_8MMA_AtomIJNS4_10MMA_TraitsINS4_25SM100_MMA_F8F6F4_2x1SM_SSEJSI_SI_fSF_SF_NS4_17integral_constantINS4_4UMMA5MajorELSQ_0EEESR_NSO_INSP_7ScaleInELSS_0EEEST_EEEEEENS4_6LayoutINS5_IJSC_SC_SC_EEENS5_IJNSA_ILi0EEESY_SY_EEEEENS5_IJNS4_10UnderscoreES11_S11_EEEEENS4_28SM100_TMA_2SM_LOAD_MULTICASTENS4_14ComposedLayoutINS4_7SwizzleILi2ELi4ELi3EEENS4_18smem_ptr_flag_bitsILi8EEENSW_INS5_IJNSA_ILi8EEESG_EEENS5_IJSG_SC_EEEEEEEvNS4_8identityENS4_18SM100_TMA_2SM_LOADES1E_vS1F_EENS_8epilogue10collective18CollectiveEpilogueINS1I_23Sm100TmaWarpSpecializedILi2ELi2ELi32ELb0ELb0EEEJNS5_IJSG_SF_SG_EEENS5_IJNSW_ISG_SC_EENSW_INS5_IJNSA_ILi32EEESB_EEENS5_IJSC_SG_EEEEEEEESI_SJ_SI_SJ_NS1I_6fusion15FusionCallbacksIS1M_NS1U_17LinearCombinationISI_fSI_fLNS_15FloatRoundStyleE2EEES1N_S1T_JEEENS4_5SM1004TMEM4LOAD26SM100_TMEM_LOAD_32dp32b32xENS4_13SM90_TMA_LOADENS15_INS16_ILi1ELi4ELi3EEES19_NSW_INS5_IJS1A_S1P_EEENS5_IJS1P_SC_EEEEEEENS4_39AutoVectorizingCopyWithAssumedAlignmentILi128EEENS4_14SM90_TMA_STOREES29_S2B_S2B_EEEvvEEEEvNT_6ParamsE)
        /*0044*/ 	.word	0x00000000
.L_29:


//--------------------- .nv.compat                --------------------------
	.section	.nv.compat,"",@"SHT_CUDA_COMPAT_INFO"
	.align	4
        /*0000*/ 	.byte	0x02, 0x09, 0x01, 0x00, 0x02, 0x02, 0x02, 0x00, 0x02, 0x05, 0x05, 0x00, 0x03, 0x07, 0x01, 0x01
        /*0010*/ 	.byte	0x02, 0x03, 0x01, 0x00, 0x02, 0x06, 0x01, 0x00, 0x04, 0x0b, 0x08, 0x00, 0x09, 0x00, 0x00, 0x00
        /*0020*/ 	.byte	0x00, 0x00, 0x00, 0x00


//--------------------- .nv.info._ZN7cutlass13device_kernelINS_4gemm6kernel13GemmUniversalIN4cute5tupleIJiiiiEEENS1_10collective13CollectiveMmaINS1_35MainloopSm100TmaUmmaWarpSpecializedILi4ELi2ELi4ENS5_IJNS4_1CILi2EEESB_NSA_ILi1EEEEEEEENS5_IJNSA_ILi128EEESF_NSA_ILi64EEEEEENS_12float_e5m2_tENS5_IJlSC_lEEESI_SJ_NS4_8TiledMMAINS4_8MMA_AtomIJNS4_10MMA_TraitsINS4_25SM100_MMA_F8F6F4_2x1SM_SSEJSI_SI_fSF_SF_NS4_17integral_constantINS4_4UMMA5MajorELSQ_0EEESR_NSO_INSP_7ScaleInELSS_0EEEST_EEEEEENS4_6LayoutINS5_IJSC_SC_SC_EEENS5_IJNSA_ILi0EEESY_SY_EEEEENS5_IJNS4_10UnderscoreES11_S11_EEEEENS4_28SM100_TMA_2SM_LOAD_MULTICASTENS4_14ComposedLayoutINS4_7SwizzleILi2ELi4ELi3EEENS4_18smem_ptr_flag_bitsILi8EEENSW_INS5_IJNSA_ILi8EEESG_EEENS5_IJSG_SC_EEEEEEEvNS4_8identityENS4_18SM100_TMA_2SM_LOADES1E_vS1F_EENS_8epilogue10collective18CollectiveEpilogueINS1I_23Sm100TmaWarpSpecializedILi2ELi2ELi32ELb0ELb0EEEJNS5_IJSG_SF_SG_EEENS5_IJNSW_ISG_SC_EENSW_INS5_IJNSA_ILi32EEESB_EEENS5_IJSC_SG_EEEEEEEESI_SJ_SI_SJ_NS1I_6fusion15FusionCallbacksIS1M_NS1U_17LinearCombinationISI_fSI_fLNS_15FloatRoundStyleE2EEES1N_S1T_JEEENS4_5SM1004TMEM4LOAD26SM100_TMEM_LOAD_32dp32b32xENS4_13SM90_TMA_LOADENS15_INS16_ILi1ELi4ELi3EEES19_NSW_INS5_IJS1A_S1P_EEENS5_IJS1P_SC_EEEEEEENS4_39AutoVectorizingCopyWithAssumedAlignmentILi128EEENS4_14SM90_TMA_STOREES29_S2B_S2B_EEEvvEEEEvNT_6ParamsE --------------------------
	.section	.nv.info._ZN7cutlass13device_kernelINS_4gemm6kernel13GemmUniversalIN4cute5tupleIJiiiiEEENS1_10collective13CollectiveMmaINS1_35MainloopSm100TmaUmmaWarpSpecializedILi4ELi2ELi4ENS5_IJNS4_1CILi2EEESB_NSA_ILi1EEEEEEEENS5_IJNSA_ILi128EEESF_NSA_ILi64EEEEEENS_12float_e5m2_tENS5_IJlSC_lEEESI_SJ_NS4_8TiledMMAINS4_8MMA_AtomIJNS4_10MMA_TraitsINS4_25SM100_MMA_F8F6F4_2x1SM_SSEJSI_SI_fSF_SF_NS4_17integral_constantINS4_4UMMA5MajorELSQ_0EEESR_NSO_INSP_7ScaleInELSS_0EEEST_EEEEEENS4_6LayoutINS5_IJSC_SC_SC_EEENS5_IJNSA_ILi0EEESY_SY_EEEEENS5_IJNS4_10UnderscoreES11_S11_EEEEENS4_28SM100_TMA_2SM_LOAD_MULTICASTENS4_14ComposedLayoutINS4_7SwizzleILi2ELi4ELi3EEENS4_18smem_ptr_flag_bitsILi8EEENSW_INS5_IJNSA_ILi8EEESG_EEENS5_IJSG_SC_EEEEEEEvNS4_8identityENS4_18SM100_TMA_2SM_LOADES1E_vS1F_EENS_8epilogue10collective18CollectiveEpilogueINS1I_23Sm100TmaWarpSpecializedILi2ELi2ELi32ELb0ELb0EEEJNS5_IJSG_SF_SG_EEENS5_IJNSW_ISG_SC_EENSW_INS5_IJNSA_ILi32EEESB_EEENS5_IJSC_SG_EEEEEEEESI_SJ_SI_SJ_NS1I_6fusion15FusionCallbacksIS1M_NS1U_17LinearCombinationISI_fSI_fLNS_15FloatRoundStyleE2EEES1N_S1T_JEEENS4_5SM1004TMEM4LOAD26SM100_TMEM_LOAD_32dp32b32xENS4_13SM90_TMA_LOADENS15_INS16_ILi1ELi4ELi3EEES19_NSW_INS5_IJS1A_S1P_EEENS5_IJS1P_SC_EEEEEEENS4_39AutoVectorizingCopyWithAssumedAlignmentILi128EEENS4_14SM90_TMA_STOREES29_S2B_S2B_EEEvvEEEEvNT_6ParamsE,"",@"SHT_CUDA_INFO"
	.sectionflags	@""
	.align	4


	//----- nvinfo : EIATTR_CUDA_API_VERSION
	.align		4
        /*0000*/ 	.byte	0x04, 0x37
        /*0002*/ 	.short	(.L_31 - .L_30)
.L_30:
        /*0004*/ 	.word	0x00000082


	//----- nvinfo : EIATTR_KPARAM_INFO
	.align		4
.L_31:
        /*0008*/ 	.byte	0x04, 0x17
        /*000a*/ 	.short	(.L_33 - .L_32)
.L_32:
        /*000c*/ 	.word	0x00000000
        /*0010*/ 	.short	0x0000
        /*0012*/ 	.short	0x0000
        /*0014*/ 	.byte	0x00, 0xf0, 0x01, 0x20


	//----- nvinfo : EIATTR_AT_ENTRY_FRAGMENTS
	.align		4
.L_33:
        /*0018*/ 	.byte	0x04, 0x4f
        /*001a*/ 	.short	(.L_35 - .L_34)


	//   ....[0]....
.L_34:
        /*001c*/ 	.word	0x00000007


	//----- nvinfo : EIATTR_RESERVED_SMEM_USED
	.align		4
.L_35:
        /*0020*/ 	.byte	0x01, 0x41
	.zero		2


	//----- nvinfo : EIATTR_SPARSE_MMA_MASK
	.align		4
        /*0024*/ 	.byte	0x03, 0x50
        /*0026*/ 	.short	0x0000


	//----- nvinfo : EIATTR_TCGEN05_2CTA_USED
	.align		4
        /*0028*/ 	.byte	0x01, 0x52
	.zero		2


	//----- nvinfo : EIATTR_MAXREG_COUNT
	.align		4
        /*002c*/ 	.byte	0x03, 0x1b
        /*002e*/ 	.short	0x00ff


	//----- nvinfo : EIATTR_NUM_BARRIERS
	.align		4
        /*0030*/ 	.byte	0x02, 0x4c
        /*0032*/ 	.byte	0x07
	.zero		1


	//----- nvinfo : EIATTR_EXTERNS
	.align		4
        /*0034*/ 	.byte	0x04, 0x0f
        /*0036*/ 	.short	(.L_37 - .L_36)


	//   ....[0]....
	.align		4
.L_36:
        /*0038*/ 	.word	index@(__assertfail)


	//----- nvinfo : EIATTR_MERCURY_ISA_VERSION
	.align		4
.L_37:
        /*003c*/ 	.byte	0x03, 0x5f
        /*003e*/ 	.short	0x0101


	//----- nvinfo : EIATTR_INT_WARP_WIDE_INSTR_OFFSETS
	.align		4
        /*0040*/ 	.byte	0x04, 0x31
        /*0042*/ 	.short	(.L_39 - .L_38)


	//   ....[0]....
.L_38:
        /*0044*/ 	.word	0x00000d30


	//   ....[1]....
        /*0048*/ 	.word	0x00000dd0


	//   ....[2]....
        /*004c*/ 	.word	0x00004190


	//   ....[3]....
        /*0050*/ 	.word	0x000041b0


	//   ....[4]....
        /*0054*/ 	.word	0x000041e0


	//   ....[5]....
        /*0058*/ 	.word	0x00004d00


	//   ....[6]....
        /*005c*/ 	.word	0x00004da0


	//   ....[7]....
        /*0060*/ 	.word	0x00004e50


	//   ....[8]....
        /*0064*/ 	.word	0x00004ef0


	//   ....[9]....
        /*0068*/ 	.word	0x00004fe0


	//   ....[10]....
        /*006c*/ 	.word	0x000050b0


	//----- nvinfo : EIATTR_COOP_GROUP_MASK_REGIDS
	.align		4
.L_39:
        /*0070*/ 	.byte	0x04, 0x29
        /*0072*/ 	.short	(.L_41 - .L_40)


	//   ....[0]....
.L_40:
        /*0074*/ 	.word	0xffffffff


	//   ....[1]....
        /*0078*/ 	.word	0xffffffff


	//   ....[2]....
        /*007c*/ 	.word	0xffffffff


	//   ....[3]....
        /*0080*/ 	.word	0xffffffff


	//   ....[4]....
        /*0084*/ 	.word	0xffffffff


	//   ....[5]....
        /*0088*/ 	.word	0xffffffff


	//   ....[6]....
        /*008c*/ 	.word	0xffffffff


	//   ....[7]....
        /*0090*/ 	.word	0xffffffff


	//   ....[8]....
        /*0094*/ 	.word	0xffffffff


	//   ....[9]....
        /*0098*/ 	.word	0xffffffff


	//   ....[10]....
        /*009c*/ 	.word	0xffffffff


	//   ....[11]....
        /*00a0*/ 	.word	0xffffffff


	//   ....[12]....
        /*00a4*/ 	.word	0xffffffff


	//   ....[13]....
        /*00a8*/ 	.word	0xffffffff


	//----- nvinfo : EIATTR_COOP_GROUP_INSTR_OFFSETS
	.align		4
.L_41:
        /*00ac*/ 	.byte	0x04, 0x28
        /*00ae*/ 	.short	(.L_43 - .L_42)


	//   ....[0]....
.L_42:
        /*00b0*/ 	.word	0x000000b0


	//   ....[1]....
        /*00b4*/ 	.word	0x00000520


	//   ....[2]....
        /*00b8*/ 	.word	0x000006e0


	//   ....[3]....
        /*00bc*/ 	.word	0x00000830


	//   ....[4]....
        /*00c0*/ 	.word	0x00000920


	//   ....[5]....
        /*00c4*/ 	.word	0x00000a80


	//   ....[6]....
        /*00c8*/ 	.word	0x00000c10


	//   ....[7]....
        /*00cc*/ 	.word	0x00000e50


	//   ....[8]....
        /*00d0*/ 	.word	0x000021a0


	//   ....[9]....
        /*00d4*/ 	.word	0x00003050


	//   ....[10]....
        /*00d8*/ 	.word	0x00003520


	//   ....[11]....
        /*00dc*/ 	.word	0x00003550


	//   ....[12]....
        /*00e0*/ 	.word	0x00004090


	//   ....[13]....
        /*00e4*/ 	.word	0x000042a0


	//----- nvinfo : EIATTR_VRC_CTA_INIT_COUNT
	.align		4
.L_43:
        /*00e8*/ 	.byte	0x02, 0x4a
        /*00ea*/ 	.byte	0x80
	.zero		1


	//----- nvinfo : EIATTR_SYSCALL_OFFSETS
	.align		4
        /*00ec*/ 	.byte	0x04, 0x46
        /*00ee*/ 	.short	(.L_45 - .L_44)


	//   ....[0]....
.L_44:
        /*00f0*/ 	.word	0x00005bc0


	//   ....[1]....
        /*00f4*/ 	.word	0x00005d00


	//   ....[2]....
        /*00f8*/ 	.word	0x00006520


	//   ....[3]....
        /*00fc*/ 	.word	0x00007310


	//----- nvinfo : EIATTR_MBARRIER_INSTR_OFFSETS
	.align		4
.L_45:
        /*0100*/ 	.byte	0x04, 0x39
        /*0102*/ 	.short	(.L_47 - .L_46)


	//   ....[0]....
.L_46:
        /*0104*/ 	.word	0x00000650
        /*0108*/ 	.word	0x000000ff
        /*010c*/ 	.word	0x00000000
        /*0110*/ 	.short	0x0100
        /*0112*/ 	.byte	0x04
	.zero		1


	//   ....[1]....
        /*0114*/ 	.word	0x00000660
        /*0118*/ 	.word	0x000000ff
        /*011c*/ 	.word	0x00000020
        /*0120*/ 	.short	0x0100
        /*0122*/ 	.byte	0x04
	.zero		1


	//   ....[2]....
        /*0124*/ 	.word	0x00000670
        /*0128*/ 	.word	0x000000ff
        /*012c*/ 	.word	0x00000008
        /*0130*/ 	.short	0x0100
        /*0132*/ 	.byte	0x04
	.zero		1


	//   ....[3]....
        /*0134*/ 	.word	0x00000680
        /*0138*/ 	.word	0x000000ff
        /*013c*/ 	.word	0x00000028
        /*0140*/ 	.short	0x0100
        /*0142*/ 	.byte	0x04
	.zero		1


	//   ....[4]....
        /*0144*/ 	.word	0x00000690
        /*0148*/ 	.word	0x000000ff
        /*014c*/ 	.word	0x00000010
        /*0150*/ 	.short	0x0100
        /*0152*/ 	.byte	0x04
	.zero		1


	//   ....[5]....
        /*0154*/ 	.word	0x000006a0
        /*0158*/ 	.word	0x000000ff
        /*015c*/ 	.word	0x00000030
        /*0160*/ 	.short	0x0100
        /*0162*/ 	.byte	0x04
	.zero		1


	//   ....[6]....
        /*0164*/ 	.word	0x000006b0
        /*0168*/ 	.word	0x000000ff
        /*016c*/ 	.word	0x00000018
        /*0170*/ 	.short	0x0100
        /*0172*/ 	.byte	0x04
	.zero		1


	//   ....[7]....
        /*0174*/ 	.word	0x000006c0
        /*0178*/ 	.word	0x000000ff
        /*017c*/ 	.word	0x00000038
        /*0180*/ 	.short	0x0100
        /*0182*/ 	.byte	0x04
	.zero		1


	//   ....[8]....
        /*0184*/ 	.word	0x000007e0
        /*0188*/ 	.word	0x000000ff
        /*018c*/ 	.word	0x00000040
        /*0190*/ 	.short	0x0100
        /*0192*/ 	.byte	0x04
	.zero		1


	//   ....[9]....
        /*0194*/ 	.word	0x000007f0
        /*0198*/ 	.word	0x000000ff
        /*019c*/ 	.word	0x00000050
        /*01a0*/ 	.short	0x0100
        /*01a2*/ 	.byte	0x04
	.zero		1


	//   ....[10]....
        /*01a4*/ 	.word	0x00000800
        /*01a8*/ 	.word	0x000000ff
        /*01ac*/ 	.word	0x00000048
        /*01b0*/ 	.short	0x0100
        /*01b2*/ 	.byte	0x04
	.zero		1


	//   ....[11]....
        /*01b4*/ 	.word	0x00000810
        /*01b8*/ 	.word	0x000000ff
        /*01bc*/ 	.word	0x00000058
        /*01c0*/ 	.short	0x0100
        /*01c2*/ 	.byte	0x04
	.zero		1


	//   ....[12]....
        /*01c4*/ 	.word	0x000008f0
        /*01c8*/ 	.word	0x000000ff
        /*01cc*/ 	.word	0x00000060
        /*01d0*/ 	.short	0x0100
        /*01d2*/ 	.byte	0x06
	.zero		1


	//   ....[13]....
        /*01d4*/ 	.word	0x00000900
        /*01d8*/ 	.word	0x000000ff
        /*01dc*/ 	.word	0x00000068
        /*01e0*/ 	.short	0x0100
        /*01e2*/ 	.byte	0x06
	.zero		1


	//   ....[14]....
        /*01e4*/ 	.word	0x00000a30
        /*01e8*/ 	.word	0x000000ff
        /*01ec*/ 	.word	0x00000070
        /*01f0*/ 	.short	0x0100
        /*01f2*/ 	.byte	0x06
	.zero		1


	//   ....[15]....
        /*01f4*/ 	.word	0x00000a40
        /*01f8*/ 	.word	0x000000ff
        /*01fc*/ 	.word	0x00000080
        /*0200*/ 	.short	0x0100
        /*0202*/ 	.byte	0x06
	.zero		1


	//   ....[16]....
        /*0204*/ 	.word	0x00000a50
        /*0208*/ 	.word	0x000000ff
        /*020c*/ 	.word	0x00000078
        /*0210*/ 	.short	0x0100
        /*0212*/ 	.byte	0x06
	.zero		1


	//   ....[17]....
        /*0214*/ 	.word	0x00000a60
        /*0218*/ 	.word	0x000000ff
        /*021c*/ 	.word	0x00000088
        /*0220*/ 	.short	0x0100
        /*0222*/ 	.byte	0x06
	.zero		1


	//   ....[18]....
        /*0224*/ 	.word	0x00000b80
        /*0228*/ 	.word	0x000000ff
        /*022c*/ 	.word	0x00000090
        /*0230*/ 	.short	0x0100
        /*0232*/ 	.byte	0x04
	.zero		1


	//   ....[19]....
        /*0234*/ 	.word	0x00000b90
        /*0238*/ 	.word	0x000000ff
        /*023c*/ 	.word	0x000000b0
        /*0240*/ 	.short	0x0100
        /*0242*/ 	.byte	0x04
	.zero		1


	//   ....[20]....
        /*0244*/ 	.word	0x00000ba0
        /*0248*/ 	.word	0x000000ff
        /*024c*/ 	.word	0x00000098
        /*0250*/ 	.short	0x0100
        /*0252*/ 	.byte	0x04
	.zero		1


	//   ....[21]....
        /*0254*/ 	.word	0x00000bb0
        /*0258*/ 	.word	0x000000ff
        /*025c*/ 	.word	0x000000b8
        /*0260*/ 	.short	0x0100
        /*0262*/ 	.byte	0x04
	.zero		1


	//   ....[22]....
        /*0264*/ 	.word	0x00000bc0
        /*0268*/ 	.word	0x000000ff
        /*026c*/ 	.word	0x000000a0
        /*0270*/ 	.short	0x0100
        /*0272*/ 	.byte	0x04
	.zero		1


	//   ....[23]....
        /*0274*/ 	.word	0x00000bd0
        /*0278*/ 	.word	0x000000ff
        /*027c*/ 	.word	0x000000c0
        /*0280*/ 	.short	0x0100
        /*0282*/ 	.byte	0x04
	.zero		1


	//   ....[24]....
        /*0284*/ 	.word	0x00000be0
        /*0288*/ 	.word	0x000000ff
        /*028c*/ 	.word	0x000000a8
        /*0290*/ 	.short	0x0100
        /*0292*/ 	.byte	0x04
	.zero		1


	//   ....[25]....
        /*0294*/ 	.word	0x00000bf0
        /*0298*/ 	.word	0x000000ff
        /*029c*/ 	.word	0x000000c8
        /*02a0*/ 	.short	0x0100
        /*02a2*/ 	.byte	0x04
	.zero		1


	//   ....[26]....
        /*02a4*/ 	.word	0x00000ce0
        /*02a8*/ 	.word	0x000000ff
        /*02ac*/ 	.word	0x000000d0
        /*02b0*/ 	.short	0x0100
        /*02b2*/ 	.byte	0x04
	.zero		1


	//   ....[27]....
        /*02b4*/ 	.word	0x00000cf0
        /*02b8*/ 	.word	0x000000ff
        /*02bc*/ 	.word	0x000000e0
        /*02c0*/ 	.short	0x0100
        /*02c2*/ 	.byte	0x04
	.zero		1


	//   ....[28]....
        /*02c4*/ 	.word	0x00000d00
        /*02c8*/ 	.word	0x000000ff
        /*02cc*/ 	.word	0x000000d8
        /*02d0*/ 	.short	0x0100
        /*02d2*/ 	.byte	0x04
	.zero		1


	//   ....[29]....
        /*02d4*/ 	.word	0x00000d10
        /*02d8*/ 	.word	0x000000ff
        /*02dc*/ 	.word	0x000000e8
        /*02e0*/ 	.short	0x0100
        /*02e2*/ 	.byte	0x04
	.zero		1


	//   ....[30]....
        /*02e4*/ 	.word	0x00000e10
        /*02e8*/ 	.word	0x000000ff
        /*02ec*/ 	.word	0x000000f0
        /*02f0*/ 	.short	0x0100
        /*02f2*/ 	.byte	0x06
	.zero		1


	//   ....[31]....
        /*02f4*/ 	.word	0x000019c0
        /*02f8*/ 	.word	0x00000003
        /*02fc*/ 	.word	0x000000e0
        /*0300*/ 	.short	0x010a
        /*0302*/ 	.byte	0xff
	.zero		1


	//   ....[32]....
        /*0304*/ 	.word	0x000019f0
        /*0308*/ 	.word	0x00000003
        /*030c*/ 	.word	0x000000d0
        /*0310*/ 	.short	0x0101
        /*0312*/ 	.byte	0xff
	.zero		1


	//   ....[33]....
        /*0314*/ 	.word	0x00001ab0
        /*0318*/ 	.word	0x000000ff
        /*031c*/ 	.word	0x00000020
        /*0320*/ 	.short	0x010a
        /*0322*/ 	.byte	0x04
	.zero		1


	//   ....[34]....
        /*0324*/ 	.word	0x00001b80
        /*0328*/ 	.word	0x000000ff
        /*032c*/ 	.word	0x00000020
        /*0330*/ 	.short	0x010a
        /*0332*/ 	.byte	0x21
	.zero		1


	//   ....[35]....
        /*0334*/ 	.word	0x00001d30
        /*0338*/ 	.word	0x000000ff
        /*033c*/ 	.word	0x00000020
        /*0340*/ 	.short	0x010a
        /*0342*/ 	.byte	0x05
	.zero		1


	//   ....[36]....
        /*0344*/ 	.word	0x00001e40
        /*0348*/ 	.word	0x000000ff
        /*034c*/ 	.word	0x00000068
        /*0350*/ 	.short	0x0101
        /*0352*/ 	.byte	0x06
	.zero		1


	//   ....[37]....
        /*0354*/ 	.word	0x00001e60
        /*0358*/ 	.word	0x000000ff
        /*035c*/ 	.word	0x00000020
        /*0360*/ 	.short	0x010a
        /*0362*/ 	.byte	0x04
	.zero		1


	//   ....[38]....
        /*0364*/ 	.word	0x00001ee0
        /*0368*/ 	.word	0x000000ff
        /*036c*/ 	.word	0x00000020
        /*0370*/ 	.short	0x010a
        /*0372*/ 	.byte	0x11
	.zero		1


	//   ....[39]....
        /*0374*/ 	.word	0x00002070
        /*0378*/ 	.word	0x000000ff
        /*037c*/ 	.word	0x00000020
        /*0380*/ 	.short	0x010a
        /*0382*/ 	.byte	0x05
	.zero		1


	//   ....[40]....
        /*0384*/ 	.word	0x000021d0
        /*0388*/ 	.word	0x00000003
        /*038c*/ 	.word	0x00000070
        /*0390*/ 	.short	0x010a
        /*0392*/ 	.byte	0xff
	.zero		1


	//   ....[41]....
        /*0394*/ 	.word	0x00002320
        /*0398*/ 	.word	0x00000000
        /*039c*/ 	.word	0x00000000
        /*03a0*/ 	.short	0x0101
        /*03a2*/ 	.byte	0xff
	.zero		1


	//   ....[42]....
        /*03a4*/ 	.word	0x000028d0
        /*03a8*/ 	.word	0x000000ff
        /*03ac*/ 	.word	0x00000000
        /*03b0*/ 	.short	0x010a
        /*03b2*/ 	.byte	0x04
	.zero		1


	//   ....[43]....
        /*03b4*/ 	.word	0x00002960
        /*03b8*/ 	.word	0x000000ff
        /*03bc*/ 	.word	0x00000000
        /*03c0*/ 	.short	0x010a
        /*03c2*/ 	.byte	0x05
	.zero		1


	//   ....[44]....
        /*03c4*/ 	.word	0x000029f0
        /*03c8*/ 	.word	0x000000ff
        /*03cc*/ 	.word	0x00000000
        /*03d0*/ 	.short	0x010a
        /*03d2*/ 	.byte	0x05
	.zero		1


	//   ....[45]....
        /*03d4*/ 	.word	0x00002a90
        /*03d8*/ 	.word	0x00000000
        /*03dc*/ 	.word	0x00000000
        /*03e0*/ 	.short	0x010a
        /*03e2*/ 	.byte	0xff
	.zero		1


	//   ....[46]....
        /*03e4*/ 	.word	0x00002bb0
        /*03e8*/ 	.word	0x00000002
        /*03ec*/ 	.word	0x000000d0
        /*03f0*/ 	.short	0x010a
        /*03f2*/ 	.byte	0xff
	.zero		1


	//   ....[47]....
        /*03f4*/ 	.word	0x00002c10
        /*03f8*/ 	.word	0x00000004
        /*03fc*/ 	.word	0x00000000
        /*0400*/ 	.short	0x0101
        /*0402*/ 	.byte	0xff
	.zero		1


	//   ....[48]....
        /*0404*/ 	.word	0x00002c30
        /*0408*/ 	.word	0x000000ff
        /*040c*/ 	.word	0x00000080
        /*0410*/ 	.short	0x010a
        /*0412*/ 	.byte	0x04
	.zero		1


	//   ....[49]....
        /*0414*/ 	.word	0x00002d50
        /*0418*/ 	.word	0x00000002
        /*041c*/ 	.word	0x00000070
        /*0420*/ 	.short	0x010a
        /*0422*/ 	.byte	0xff
	.zero		1


	//   ....[50]....
        /*0424*/ 	.word	0x00002e60
        /*0428*/ 	.word	0x00000002
        /*042c*/ 	.word	0x00000000
        /*0430*/ 	.short	0x0101
        /*0432*/ 	.byte	0xff
	.zero		1


	//   ....[51]....
        /*0434*/ 	.word	0x00002ef0
        /*0438*/ 	.word	0x000000ff
        /*043c*/ 	.word	0x00000080
        /*0440*/ 	.short	0x0106
        /*0442*/ 	.byte	0x04
	.zero		1


	//   ....[52]....
        /*0444*/ 	.word	0x00002f10
        /*0448*/ 	.word	0x000000ff
        /*044c*/ 	.word	0x00000080
        /*0450*/ 	.short	0x010a
        /*0452*/ 	.byte	0x04
	.zero		1


	//   ....[53]....
        /*0454*/ 	.word	0x00002fa0
        /*0458*/ 	.word	0x000000ff
        /*045c*/ 	.word	0x00000080
        /*0460*/ 	.short	0x0106
        /*0462*/ 	.byte	0x07
	.zero		1


	//   ....[54]....
        /*0464*/ 	.word	0x00002fe0
        /*0468*/ 	.word	0x00000000
        /*046c*/ 	.word	0x00000080
        /*0470*/ 	.short	0x010a
        /*0472*/ 	.byte	0xff
	.zero		1


	//   ....[55]....
        /*0474*/ 	.word	0x00003220
        /*0478*/ 	.word	0x000000ff
        /*047c*/ 	.word	0x00000008
        /*0480*/ 	.short	0x010a
        /*0482*/ 	.byte	0x05
	.zero		1


	//   ....[56]....
        /*0484*/ 	.word	0x00003240
        /*0488*/ 	.word	0x000000ff
        /*048c*/ 	.word	0x00000008
        /*0490*/ 	.short	0x010a
        /*0492*/ 	.byte	0x05
	.zero		1


	//   ....[57]....
        /*0494*/ 	.word	0x000033d0
        /*0498*/ 	.word	0x000000ff
        /*049c*/ 	.word	0x00000008
        /*04a0*/ 	.short	0x010a
        /*04a2*/ 	.byte	0x05
	.zero		1


	//   ....[58]....
        /*04a4*/ 	.word	0x000033f0
        /*04a8*/ 	.word	0x000000ff
        /*04ac*/ 	.word	0x00000008
        /*04b0*/ 	.short	0x010a
        /*04b2*/ 	.byte	0x05
	.zero		1


	//   ....[59]....
        /*04b4*/ 	.word	0x000034b0
        /*04b8*/ 	.word	0x000000ff
        /*04bc*/ 	.word	0x00000000
        /*04c0*/ 	.short	0x0101
        /*04c2*/ 	.byte	0x04
	.zero		1


	//   ....[60]....
        /*04c4*/ 	.word	0x000037b0
        /*04c8*/ 	.word	0x00000000
        /*04cc*/ 	.word	0x00000070
        /*04d0*/ 	.short	0x010a
        /*04d2*/ 	.byte	0xff
	.zero		1


	//   ....[61]....
        /*04d4*/ 	.word	0x00003870
        /*04d8*/ 	.word	0x00000000
        /*04dc*/ 	.word	0x00000000
        /*04e0*/ 	.short	0x0101
        /*04e2*/ 	.byte	0xff
	.zero		1


	//   ....[62]....
        /*04e4*/ 	.word	0x00003930
        /*04e8*/ 	.word	0x000000ff
        /*04ec*/ 	.word	0x00000000
        /*04f0*/ 	.short	0x010a
        /*04f2*/ 	.byte	0x04
	.zero		1


	//   ....[63]....
        /*04f4*/ 	.word	0x00003940
        /*04f8*/ 	.word	0x000000ff
        /*04fc*/ 	.word	0x000000b0
        /*0500*/ 	.short	0x010a
        /*0502*/ 	.byte	0x17
	.zero		1


	//   ....[64]....
        /*0504*/ 	.word	0x000039f0
        /*0508*/ 	.word	0x000000ff
        /*050c*/ 	.word	0x00000000
        /*0510*/ 	.short	0x010a
        /*0512*/ 	.byte	0x05
	.zero		1


	//   ....[65]....
        /*0514*/ 	.word	0x00003b30
        /*0518*/ 	.word	0x000000ff
        /*051c*/ 	.word	0x00000000
        /*0520*/ 	.short	0x010a
        /*0522*/ 	.byte	0x04
	.zero		1


	//   ....[66]....
        /*0524*/ 	.word	0x00003d80
        /*0528*/ 	.word	0x000000ff
        /*052c*/ 	.word	0x00000000
        /*0530*/ 	.short	0x010a
        /*0532*/ 	.byte	0x04
	.zero		1


	//   ....[67]....
        /*0534*/ 	.word	0x00003e10
        /*0538*/ 	.word	0x000000ff
        /*053c*/ 	.word	0x00000000
        /*0540*/ 	.short	0x010a
        /*0542*/ 	.byte	0x05
	.zero		1


	//   ....[68]....
        /*0544*/ 	.word	0x00003ea0
        /*0548*/ 	.word	0x000000ff
        /*054c*/ 	.word	0x00000000
        /*0550*/ 	.short	0x010a
        /*0552*/ 	.byte	0x05
	.zero		1


	//   ....[69]....
        /*0554*/ 	.word	0x00003f40
        /*0558*/ 	.word	0x00000000
        /*055c*/ 	.word	0x00000000
        /*0560*/ 	.short	0x010a
        /*0562*/ 	.byte	0xff
	.zero		1


	//   ....[70]....
        /*0564*/ 	.word	0x00003f80
        /*0568*/ 	.word	0x00000000
        /*056c*/ 	.word	0x00000000
        /*0570*/ 	.short	0x010a
        /*0572*/ 	.byte	0xff
	.zero		1


	//   ....[71]....
        /*0574*/ 	.word	0x00003ff0
        /*0578*/ 	.word	0x000000ff
        /*057c*/ 	.word	0x00000000
        /*0580*/ 	.short	0x0101
        /*0582*/ 	.byte	0x04
	.zero		1


	//   ....[72]....
        /*0584*/ 	.word	0x00004030
        /*0588*/ 	.word	0x000000ff
        /*058c*/ 	.word	0x000000f0
        /*0590*/ 	.short	0x010a
        /*0592*/ 	.byte	0x11
	.zero		1


	//   ....[73]....
        /*0594*/ 	.word	0x00004080
        /*0598*/ 	.word	0x000000ff
        /*059c*/ 	.word	0x00000000
        /*05a0*/ 	.short	0x0101
        /*05a2*/ 	.byte	0x04
	.zero		1


	//   ....[74]....
        /*05a4*/ 	.word	0x00004500
        /*05a8*/ 	.word	0x0000000c
        /*05ac*/ 	.word	0x00000070
        /*05b0*/ 	.short	0x010a
        /*05b2*/ 	.byte	0xff
	.zero		1


	//   ....[75]....
        /*05b4*/ 	.word	0x00004670
        /*05b8*/ 	.word	0x00000000
        /*05bc*/ 	.word	0x00000000
        /*05c0*/ 	.short	0x0101
        /*05c2*/ 	.byte	0xff
	.zero		1


	//   ....[76]....
        /*05c4*/ 	.word	0x00004b00
        /*05c8*/ 	.word	0x000000ff
        /*05cc*/ 	.word	0x00000068
        /*05d0*/ 	.short	0x010a
        /*05d2*/ 	.byte	0x15
	.zero		1


	//   ....[77]....
        /*05d4*/ 	.word	0x00004c80
        /*05d8*/ 	.word	0x000000ff
        /*05dc*/ 	.word	0x00000050
        /*05e0*/ 	.short	0x010a
        /*05e2*/ 	.byte	0x15
	.zero		1


	//   ....[78]....
        /*05e4*/ 	.word	0x00004e70
        /*05e8*/ 	.word	0x000000ff
        /*05ec*/ 	.word	0x00000040
        /*05f0*/ 	.short	0x010b
        /*05f2*/ 	.byte	0x15
	.zero		1


	//   ....[79]....
        /*05f4*/ 	.word	0x00004e80
        /*05f8*/ 	.word	0x000000ff
        /*05fc*/ 	.word	0x00000000
        /*0600*/ 	.short	0x0101
        /*0602*/ 	.byte	0x06
	.zero		1


	//   ....[80]....
        /*0604*/ 	.word	0x00004e90
        /*0608*/ 	.word	0x000000ff
        /*060c*/ 	.word	0x00000058
        /*0610*/ 	.short	0x010a
        /*0612*/ 	.byte	0x15
	.zero		1


	//   ....[81]....
        /*0614*/ 	.word	0x000050d0
        /*0618*/ 	.word	0x000000ff
        /*061c*/ 	.word	0x00000048
        /*0620*/ 	.short	0x010b
        /*0622*/ 	.byte	0x15
	.zero		1


	//   ....[82]....
        /*0624*/ 	.word	0x000050e0
        /*0628*/ 	.word	0x000000ff
        /*062c*/ 	.word	0x00000000
        /*0630*/ 	.short	0x0101
        /*0632*/ 	.byte	0x25
	.zero		1


	//   ....[83]....
        /*0634*/ 	.word	0x00005120
        /*0638*/ 	.word	0x000000ff
        /*063c*/ 	.word	0x00000050
        /*0640*/ 	.short	0x010a
        /*0642*/ 	.byte	0x15
	.zero		1


	//   ....[84]....
        /*0644*/ 	.word	0x00005160
        /*0648*/ 	.word	0x00000000
        /*064c*/ 	.word	0x00000058
        /*0650*/ 	.short	0x010a
        /*0652*/ 	.byte	0xff
	.zero		1


	//   ....[85]....
        /*0654*/ 	.word	0x00005460
        /*0658*/ 	.word	0x00000003
        /*065c*/ 	.word	0x00000070
        /*0660*/ 	.short	0x010a
        /*0662*/ 	.byte	0xff
	.zero		1


	//   ....[86]....
        /*0664*/ 	.word	0x000055e0
        /*0668*/ 	.word	0x00000000
        /*066c*/ 	.word	0x00000000
        /*0670*/ 	.short	0x0101
        /*0672*/ 	.byte	0xff
	.zero		1


	//   ....[87]....
        /*0674*/ 	.word	0x000060f0
        /*0678*/ 	.word	0x00000003
        /*067c*/ 	.word	0x00000040
        /*0680*/ 	.short	0x010a
        /*0682*/ 	.byte	0xff
	.zero		1


	//   ....[88]....
        /*0684*/ 	.word	0x00006130
        /*0688*/ 	.word	0x0000005a
        /*068c*/ 	.word	0x00000090
        /*0690*/ 	.short	0x010a
        /*0692*/ 	.byte	0xff
	.zero		1


	//   ....[89]....
        /*0694*/ 	.word	0x00006260
        /*0698*/ 	.word	0x00000003
        /*069c*/ 	.word	0x00000040
        /*06a0*/ 	.short	0x010a
        /*06a2*/ 	.byte	0xff
	.zero		1


	//   ....[90]....
        /*06a4*/ 	.word	0x000063a0
        /*06a8*/ 	.word	0x00000000
        /*06ac*/ 	.word	0x00000000
        /*06b0*/ 	.short	0x0101
        /*06b2*/ 	.byte	0xff
	.zero		1


	//   ....[91]....
        /*06b4*/ 	.word	0x00006400
        /*06b8*/ 	.word	0x0000005a
        /*06bc*/ 	.word	0x00000090
        /*06c0*/ 	.short	0x010a
        /*06c2*/ 	.byte	0xff
	.zero		1


	//   ....[92]....
        /*06c4*/ 	.word	0x00006fb0
        /*06c8*/ 	.word	0x0000006d
        /*06cc*/ 	.word	0x00000040
        /*06d0*/ 	.short	0x010a
        /*06d2*/ 	.byte	0xff
	.zero		1


	//   ....[93]....
        /*06d4*/ 	.word	0x00007070
        /*06d8*/ 	.word	0x0000006d
        /*06dc*/ 	.word	0x00000040
        /*06e0*/ 	.short	0x010a
        /*06e2*/ 	.byte	0xff
	.zero		1


	//   ....[94]....
        /*06e4*/ 	.word	0x000071b0
        /*06e8*/ 	.word	0x00000002
        /*06ec*/ 	.word	0x00000000
        /*06f0*/ 	.short	0x0101
        /*06f2*/ 	.byte	0xff
	.zero		1


	//   ....[95]....
        /*06f4*/ 	.word	0x00007490
        /*06f8*/ 	.word	0x0000005a
        /*06fc*/ 	.word	0x00000000
        /*0700*/ 	.short	0x0101
        /*0702*/ 	.byte	0xff
	.zero		1


	//   ....[96]....
        /*0704*/ 	.word	0x00007e60
        /*0708*/ 	.word	0x00000003
        /*070c*/ 	.word	0x000000e0
        /*0710*/ 	.short	0x010a
        /*0712*/ 	.byte	0xff
	.zero		1


	//   ....[97]....
        /*0714*/ 	.word	0x00007ec0
        /*0718*/ 	.word	0x00000000
        /*071c*/ 	.word	0x00000020
        /*0720*/ 	.short	0x010a
        /*0722*/ 	.byte	0xff
	.zero		1


	//   ....[98]....
        /*0724*/ 	.word	0x00007f20
        /*0728*/ 	.word	0x00000000
        /*072c*/ 	.word	0x00000020
        /*0730*/ 	.short	0x010a
        /*0732*/ 	.byte	0xff
	.zero		1


	//   ....[99]....
        /*0734*/ 	.word	0x00007f70
        /*0738*/ 	.word	0x00000003
        /*073c*/ 	.word	0x00000070
        /*0740*/ 	.short	0x010a
        /*0742*/ 	.byte	0xff
	.zero		1


	//   ....[100]....
        /*0744*/ 	.word	0x00007fd0
        /*0748*/ 	.word	0x00000000
        /*074c*/ 	.word	0x00000000
        /*0750*/ 	.short	0x010a
        /*0752*/ 	.byte	0xff
	.zero		1


	//   ....[101]....
        /*0754*/ 	.word	0x00008030
        /*0758*/ 	.word	0x00000000
        /*075c*/ 	.word	0x00000000
        /*0760*/ 	.short	0x010a
        /*0762*/ 	.byte	0xff
	.zero		1


	//   ....[102]....
        /*0764*/ 	.word	0x00008090
        /*0768*/ 	.word	0x00000000
        /*076c*/ 	.word	0x00000000
        /*0770*/ 	.short	0x010a
        /*0772*/ 	.byte	0xff
	.zero		1


	//   ....[103]....
        /*0774*/ 	.word	0x000080e0
        /*0778*/ 	.word	0x00000002
        /*077c*/ 	.word	0x000000d0
        /*0780*/ 	.short	0x010a
        /*0782*/ 	.byte	0xff
	.zero		1


	//   ....[104]....
        /*0784*/ 	.word	0x00008140
        /*0788*/ 	.word	0x00000002
        /*078c*/ 	.word	0x00000080
        /*0790*/ 	.short	0x010a
        /*0792*/ 	.byte	0xff
	.zero		1


	//   ....[105]....
        /*0794*/ 	.word	0x00008190
        /*0798*/ 	.word	0x00000002
        /*079c*/ 	.word	0x00000070
        /*07a0*/ 	.short	0x010a
        /*07a2*/ 	.byte	0xff
	.zero		1


	//   ....[106]....
        /*07a4*/ 	.word	0x000081f0
        /*07a8*/ 	.word	0x00000000
        /*07ac*/ 	.word	0x00000080
        /*07b0*/ 	.short	0x010a
        /*07b2*/ 	.byte	0xff
	.zero		1


	//   ....[107]....
        /*07b4*/ 	.word	0x00008250
        /*07b8*/ 	.word	0x00000000
        /*07bc*/ 	.word	0x00000008
        /*07c0*/ 	.short	0x010a
        /*07c2*/ 	.byte	0xff
	.zero		1


	//   ....[108]....
        /*07c4*/ 	.word	0x00008330
        /*07c8*/ 	.word	0x00000000
        /*07cc*/ 	.word	0x00000008
        /*07d0*/ 	.short	0x010a
        /*07d2*/ 	.byte	0xff
	.zero		1


	//   ....[109]....
        /*07d4*/ 	.word	0x00008380
        /*07d8*/ 	.word	0x00000000
        /*07dc*/ 	.word	0x00000070
        /*07e0*/ 	.short	0x010a
        /*07e2*/ 	.byte	0xff
	.zero		1


	//   ....[110]....
        /*07e4*/ 	.word	0x000083e0
        /*07e8*/ 	.word	0x00000000
        /*07ec*/ 	.word	0x000000b0
        /*07f0*/ 	.short	0x010a
        /*07f2*/ 	.byte	0xff
	.zero		1


	//   ....[111]....
        /*07f4*/ 	.word	0x00008440
        /*07f8*/ 	.word	0x00000000
        /*07fc*/ 	.word	0x00000000
        /*0800*/ 	.short	0x010a
        /*0802*/ 	.byte	0xff
	.zero		1


	//   ....[112]....
        /*0804*/ 	.word	0x000084a0
        /*0808*/ 	.word	0x00000000
        /*080c*/ 	.word	0x00000000
        /*0810*/ 	.short	0x010a
        /*0812*/ 	.byte	0xff
	.zero		1


	//   ....[113]....
        /*0814*/ 	.word	0x00008500
        /*0818*/ 	.word	0x00000000
        /*081c*/ 	.word	0x00000000
        /*0820*/ 	.short	0x010a
        /*0822*/ 	.byte	0xff
	.zero		1


	//   ....[114]....
        /*0824*/ 	.word	0x00008560
        /*0828*/ 	.word	0x00000000
        /*082c*/ 	.word	0x00000000
        /*0830*/ 	.short	0x010a
        /*0832*/ 	.byte	0xff
	.zero		1


	//   ....[115]....
        /*0834*/ 	.word	0x000085c0
        /*0838*/ 	.word	0x00000000
        /*083c*/ 	.word	0x000000f0
        /*0840*/ 	.short	0x010a
        /*0842*/ 	.byte	0xff
	.zero		1


	//   ....[116]....
        /*0844*/ 	.word	0x00008610
        /*0848*/ 	.word	0x0000000c
        /*084c*/ 	.word	0x00000070
        /*0850*/ 	.short	0x010a
        /*0852*/ 	.byte	0xff
	.zero		1


	//   ....[117]....
        /*0854*/ 	.word	0x00008670
        /*0858*/ 	.word	0x00000000
        /*085c*/ 	.word	0x00000068
        /*0860*/ 	.short	0x010a
        /*0862*/ 	.byte	0xff
	.zero		1


	//   ....[118]....
        /*0864*/ 	.word	0x000086d0
        /*0868*/ 	.word	0x00000000
        /*086c*/ 	.word	0x00000050
        /*0870*/ 	.short	0x010a
        /*0872*/ 	.byte	0xff
	.zero		1


	//   ....[119]....
        /*0874*/ 	.word	0x00008730
        /*0878*/ 	.word	0x00000000
        /*087c*/ 	.word	0x00000058
        /*0880*/ 	.short	0x010a
        /*0882*/ 	.byte	0xff
	.zero		1


	//   ....[120]....
        /*0884*/ 	.word	0x00008790
        /*0888*/ 	.word	0x00000000
        /*088c*/ 	.word	0x00000050
        /*0890*/ 	.short	0x010a
        /*0892*/ 	.byte	0xff
	.zero		1


	//   ....[121]....
        /*0894*/ 	.word	0x000087e0
        /*0898*/ 	.word	0x00000003
        /*089c*/ 	.word	0x00000070
        /*08a0*/ 	.short	0x010a
        /*08a2*/ 	.byte	0xff
	.zero		1


	//   ....[122]....
        /*08a4*/ 	.word	0x00008830
        /*08a8*/ 	.word	0x00000003
        /*08ac*/ 	.word	0x00000040
        /*08b0*/ 	.short	0x010a
        /*08b2*/ 	.byte	0xff
	.zero		1


	//   ....[123]....
        /*08b4*/ 	.word	0x00008880
        /*08b8*/ 	.word	0x0000005a
        /*08bc*/ 	.word	0x00000090
        /*08c0*/ 	.short	0x010a
        /*08c2*/ 	.byte	0xff
	.zero		1


	//   ....[124]....
        /*08c4*/ 	.word	0x000088d0
        /*08c8*/ 	.word	0x0000006d
        /*08cc*/ 	.word	0x00000040
        /*08d0*/ 	.short	0x010a
        /*08d2*/ 	.byte	0xff
	.zero		1


	//----- nvinfo : EIATTR_NUM_MBARRIERS
	.align		4
.L_47:
        /*08d4*/ 	.byte	0x03, 0x38
        /*08d6*/ 	.short	0x001f


	//----- nvinfo : EIATTR_EXIT_INSTR_OFFSETS
	.align		4
        /*08d8*/ 	.byte	0x04, 0x1c
        /*08da*/ 	.short	(.L_49 - .L_48)


	//   ....[0]....
.L_48:
        /*08dc*/ 	.word	0x00002ac0


	//   ....[1]....
        /*08e0*/ 	.word	0x00002fb0


	//   ....[2]....
        /*08e4*/ 	.word	0x00003010


	//   ....[3]....
        /*08e8*/ 	.word	0x000042b0


	//   ....[4]....
        /*08ec*/ 	.word	0x00005190


	//   ....[5]....
        /*08f0*/ 	.word	0x000051d0


	//   ....[6]....
        /*08f4*/ 	.word	0x00007e50


	//----- nvinfo : EIATTR_MAX_THREADS
	.align		4
.L_49:
        /*08f8*/ 	.byte	0x04, 0x05
        /*08fa*/ 	.short	(.L_51 - .L_50)
.L_50:
        /*08fc*/ 	.word	0x00000100
        /*0900*/ 	.word	0x00000001
        /*0904*/ 	.word	0x00000001


	//----- nvinfo : EIATTR_CRS_STACK_SIZE
	.align		4
.L_51:
        /*0908*/ 	.byte	0x04, 0x1e
        /*090a*/ 	.short	(.L_53 - .L_52)
.L_52:
        /*090c*/ 	.word	0x00000000


	//----- nvinfo : EIATTR_CBANK_PARAM_SIZE
	.align		4
.L_53:
        /*0910*/ 	.byte	0x03, 0x19
        /*0912*/ 	.short	0x0800


	//----- nvinfo : EIATTR_PARAM_CBANK
	.align		4
        /*0914*/ 	.byte	0x04, 0x0a
        /*0916*/ 	.short	(.L_55 - .L_54)
	.align		4
.L_54:
        /*0918*/ 	.word	index@(.nv.constant0._ZN7cutlass13device_kernelINS_4gemm6kernel13GemmUniversalIN4cute5tupleIJiiiiEEENS1_10collective13CollectiveMmaINS1_35MainloopSm100TmaUmmaWarpSpecializedILi4ELi2ELi4ENS5_IJNS4_1CILi2EEESB_NSA_ILi1EEEEEEEENS5_IJNSA_ILi128EEESF_NSA_ILi64EEEEEENS_12float_e5m2_tENS5_IJlSC_lEEESI_SJ_NS4_8TiledMMAINS4_8MMA_AtomIJNS4_10MMA_TraitsINS4_25SM100_MMA_F8F6F4_2x1SM_SSEJSI_SI_fSF_SF_NS4_17integral_constantINS4_4UMMA5MajorELSQ_0EEESR_NSO_INSP_7ScaleInELSS_0EEEST_EEEEEENS4_6LayoutINS5_IJSC_SC_SC_EEENS5_IJNSA_ILi0EEESY_SY_EEEEENS5_IJNS4_10UnderscoreES11_S11_EEEEENS4_28SM100_TMA_2SM_LOAD_MULTICASTENS4_14ComposedLayoutINS4_7SwizzleILi2ELi4ELi3EEENS4_18smem_ptr_flag_bitsILi8EEENSW_INS5_IJNSA_ILi8EEESG_EEENS5_IJSG_SC_EEEEEEEvNS4_8identityENS4_18SM100_TMA_2SM_LOADES1E_vS1F_EENS_8epilogue10collective18CollectiveEpilogueINS1I_23Sm100TmaWarpSpecializedILi2ELi2ELi32ELb0ELb0EEEJNS5_IJSG_SF_SG_EEENS5_IJNSW_ISG_SC_EENSW_INS5_IJNSA_ILi32EEESB_EEENS5_IJSC_SG_EEEEEEEESI_SJ_SI_SJ_NS1I_6fusion15FusionCallbacksIS1M_NS1U_17LinearCombinationISI_fSI_fLNS_15FloatRoundStyleE2EEES1N_S1T_JEEENS4_5SM1004TMEM4LOAD26SM100_TMEM_LOAD_32dp32b32xENS4_13SM90_TMA_LOADENS15_INS16_ILi1ELi4ELi3EEES19_NSW_INS5_IJS1A_S1P_EEENS5_IJS1P_SC_EEEEEEENS4_39AutoVectorizingCopyWithAssumedAlignmentILi128EEENS4_14SM90_TMA_STOREES29_S2B_S2B_EEEvvEEEEvNT_6ParamsE)
        /*091c*/ 	.short	0x0380
        /*091e*/ 	.short	0x0800


	//----- nvinfo : EIATTR_SW_WAR
	.align		4
.L_55:
        /*0920*/ 	.byte	0x04, 0x36
        /*0922*/ 	.short	(.L_57 - .L_56)
.L_56:
        /*0924*/ 	.word	0x00000008
.L_57:


//--------------------- .nv.callgraph             --------------------------
	.section	.nv.callgraph,"",@"SHT_CUDA_CALLGRAPH"
	.align	4
	.sectionentsize	8
	.align		4
        /*0000*/ 	.word	0x00000000
	.align		4
        /*0004*/ 	.word	0xffffffff
	.align		4
        /*0008*/ 	.word	index@(_ZN7cutlass13device_kernelINS_4gemm6kernel13GemmUniversalIN4cute5tupleIJiiiiEEENS1_10collective13CollectiveMmaINS1_35MainloopSm100TmaUmmaWarpSpecializedILi4ELi2ELi4ENS5_IJNS4_1CILi2EEESB_NSA_ILi1EEEEEEEENS5_IJNSA_ILi128EEESF_NSA_ILi64EEEEEENS_12float_e5m2_tENS5_IJlSC_lEEESI_SJ_NS4_8TiledMMAINS4_8MMA_AtomIJNS4_10MMA_TraitsINS4_25SM100_MMA_F8F6F4_2x1SM_SSEJSI_SI_fSF_SF_NS4_17integral_constantINS4_4UMMA5MajorELSQ_0EEESR_NSO_INSP_7ScaleInELSS_0EEEST_EEEEEENS4_6LayoutINS5_IJSC_SC_SC_EEENS5_IJNSA_ILi0EEESY_SY_EEEEENS5_IJNS4_10UnderscoreES11_S11_EEEEENS4_28SM100_TMA_2SM_LOAD_MULTICASTENS4_14ComposedLayoutINS4_7SwizzleILi2ELi4ELi3EEENS4_18smem_ptr_flag_bitsILi8EEENSW_INS5_IJNSA_ILi8EEESG_EEENS5_IJSG_SC_EEEEEEEvNS4_8identityENS4_18SM100_TMA_2SM_LOADES1E_vS1F_EENS_8epilogue10collective18CollectiveEpilogueINS1I_23Sm100TmaWarpSpecializedILi2ELi2ELi32ELb0ELb0EEEJNS5_IJSG_SF_SG_EEENS5_IJNSW_ISG_SC_EENSW_INS5_IJNSA_ILi32EEESB_EEENS5_IJSC_SG_EEEEEEEESI_SJ_SI_SJ_NS1I_6fusion15FusionCallbacksIS1M_NS1U_17LinearCombinationISI_fSI_fLNS_15FloatRoundStyleE2EEES1N_S1T_JEEENS4_5SM1004TMEM4LOAD26SM100_TMEM_LOAD_32dp32b32xENS4_13SM90_TMA_LOADENS15_INS16_ILi1ELi4ELi3EEES19_NSW_INS5_IJS1A_S1P_EEENS5_IJS1P_SC_EEEEEEENS4_39AutoVectorizingCopyWithAssumedAlignmentILi128EEENS4_14SM90_TMA_STOREES29_S2B_S2B_EEEvvEEEEvNT_6ParamsE)
	.align		4
        /*000c*/ 	.word	index@(__assertfail)
	.align		4
        /*0010*/ 	.word	0x00000000
	.align		4
        /*0014*/ 	.word	0xfffffffe
	.align		4
        /*0018*/ 	.word	0x00000000
	.align		4
        /*001c*/ 	.word	0xfffffffd
	.align		4
        /*0020*/ 	.word	0x00000000
	.align		4
        /*0024*/ 	.word	0xfffffffc


//--------------------- .nv.constant4             --------------------------
	.section	.nv.constant4,"a",@progbits
	.align	8
	.align		8
.nv.constant4:
        /*0000*/ 	.dword	__assertfail
	.align		8
        /*0008*/ 	.dword	__unnamed_1
	.align		8
        /*0010*/ 	.dword	__unnamed_2
	.align		8
        /*0018*/ 	.dword	_ZN40_INTERNAL_0d671254_4_k_cu_361e440d_102474cuda3std3__45__cpo5beginE
	.align		8
        /*0020*/ 	.dword	_ZN40_INTERNAL_0d671254_4_k_cu_361e440d_102474cuda3std3__45__cpo3endE
	.align		8
        /*0028*/ 	.dword	_ZN40_INTERNAL_0d671254_4_k_cu_361e440d_102474cuda3std3__45__cpo6cbeginE
	.align		8
        /*0030*/ 	.dword	_ZN40_INTERNAL_0d671254_4_k_cu_361e440d_102474cuda3std3__45__cpo4cendE
	.align		8
        /*0038*/ 	.dword	_ZN40_INTERNAL_0d671254_4_k_cu_361e440d_102474cuda3std3__442_GLOBAL__N__0d671254_4_k_cu_361e440d_102476ignoreE
	.align		8
        /*0040*/ 	.dword	_ZN40_INTERNAL_0d671254_4_k_cu_361e440d_102474cuda3std3__419piecewise_constructE
	.align		8
        /*0048*/ 	.dword	_ZN40_INTERNAL_0d671254_4_k_cu_361e440d_102474cuda3std3__48in_placeE
	.align		8
        /*0050*/ 	.dword	_ZN40_INTERNAL_0d671254_4_k_cu_361e440d_102474cuda3std6ranges3__45__cpo4swapE
	.align		8
        /*0058*/ 	.dword	_ZN40_INTERNAL_0d671254_4_k_cu_361e440d_102474cuda3std6ranges3__45__cpo9iter_moveE
	.align		8
        /*0060*/ 	.dword	_ZN40_INTERNAL_0d671254_4_k_cu_361e440d_102474cute7productE
	.align		8
        /*0068*/ 	.dword	_ZN40_INTERNAL_0d671254_4_k_cu_361e440d_102474cute1_E
	.align		8
        /*0070*/ 	.dword	$str$25
	.align		8
        /*0078*/ 	.dword	$str$26
	.align		8
        /*0080*/ 	.dword	$str$27
	.align		8
        /*0088*/ 	.dword	$str$28


//--------------------- .text._ZN7cutlass13device_kernelINS_4gemm6kernel13GemmUniversalIN4cute5tupleIJiiiiEEENS1_10collective13CollectiveMmaINS1_35MainloopSm100TmaUmmaWarpSpecializedILi4ELi2ELi4ENS5_IJNS4_1CILi2EEESB_NSA_ILi1EEEEEEEENS5_IJNSA_ILi128EEESF_NSA_ILi64EEEEEENS_12float_e5m2_tENS5_IJlSC_lEEESI_SJ_NS4_8TiledMMAINS4_8MMA_AtomIJNS4_10MMA_TraitsINS4_25SM100_MMA_F8F6F4_2x1SM_SSEJSI_SI_fSF_SF_NS4_17integral_constantINS4_4UMMA5MajorELSQ_0EEESR_NSO_INSP_7ScaleInELSS_0EEEST_EEEEEENS4_6LayoutINS5_IJSC_SC_SC_EEENS5_IJNSA_ILi0EEESY_SY_EEEEENS5_IJNS4_10UnderscoreES11_S11_EEEEENS4_28SM100_TMA_2SM_LOAD_MULTICASTENS4_14ComposedLayoutINS4_7SwizzleILi2ELi4ELi3EEENS4_18smem_ptr_flag_bitsILi8EEENSW_INS5_IJNSA_ILi8EEESG_EEENS5_IJSG_SC_EEEEEEEvNS4_8identityENS4_18SM100_TMA_2SM_LOADES1E_vS1F_EENS_8epilogue10collective18CollectiveEpilogueINS1I_23Sm100TmaWarpSpecializedILi2ELi2ELi32ELb0ELb0EEEJNS5_IJSG_SF_SG_EEENS5_IJNSW_ISG_SC_EENSW_INS5_IJNSA_ILi32EEESB_EEENS5_IJSC_SG_EEEEEEEESI_SJ_SI_SJ_NS1I_6fusion15FusionCallbacksIS1M_NS1U_17LinearCombinationISI_fSI_fLNS_15FloatRoundStyleE2EEES1N_S1T_JEEENS4_5SM1004TMEM4LOAD26SM100_TMEM_LOAD_32dp32b32xENS4_13SM90_TMA_LOADENS15_INS16_ILi1ELi4ELi3EEES19_NSW_INS5_IJS1A_S1P_EEENS5_IJS1P_SC_EEEEEEENS4_39AutoVectorizingCopyWithAssumedAlignmentILi128EEENS4_14SM90_TMA_STOREES29_S2B_S2B_EEEvvEEEEvNT_6ParamsE --------------------------
	.section	.text._ZN7cutlass13device_kernelINS_4gemm6kernel13GemmUniversalIN4cute5tupleIJiiiiEEENS1_10collective13CollectiveMmaINS1_35MainloopSm100TmaUmmaWarpSpecializedILi4ELi2ELi4ENS5_IJNS4_1CILi2EEESB_NSA_ILi1EEEEEEEENS5_IJNSA_ILi128EEESF_NSA_ILi64EEEEEENS_12float_e5m2_tENS5_IJlSC_lEEESI_SJ_NS4_8TiledMMAINS4_8MMA_AtomIJNS4_10MMA_TraitsINS4_25SM100_MMA_F8F6F4_2x1SM_SSEJSI_SI_fSF_SF_NS4_17integral_constantINS4_4UMMA5MajorELSQ_0EEESR_NSO_INSP_7ScaleInELSS_0EEEST_EEEEEENS4_6LayoutINS5_IJSC_SC_SC_EEENS5_IJNSA_ILi0EEESY_SY_EEEEENS5_IJNS4_10UnderscoreES11_S11_EEEEENS4_28SM100_TMA_2SM_LOAD_MULTICASTENS4_14ComposedLayoutINS4_7SwizzleILi2ELi4ELi3EEENS4_18smem_ptr_flag_bitsILi8EEENSW_INS5_IJNSA_ILi8EEESG_EEENS5_IJSG_SC_EEEEEEEvNS4_8identityENS4_18SM100_TMA_2SM_LOADES1E_vS1F_EENS_8epilogue10collective18CollectiveEpilogueINS1I_23Sm100TmaWarpSpecializedILi2ELi2ELi32ELb0ELb0EEEJNS5_IJSG_SF_SG_EEENS5_IJNSW_ISG_SC_EENSW_INS5_IJNSA_ILi32EEESB_EEENS5_IJSC_SG_EEEEEEEESI_SJ_SI_SJ_NS1I_6fusion15FusionCallbacksIS1M_NS1U_17LinearCombinationISI_fSI_fLNS_15FloatRoundStyleE2EEES1N_S1T_JEEENS4_5SM1004TMEM4LOAD26SM100_TMEM_LOAD_32dp32b32xENS4_13SM90_TMA_LOADENS15_INS16_ILi1ELi4ELi3EEES19_NSW_INS5_IJS1A_S1P_EEENS5_IJS1P_SC_EEEEEEENS4_39AutoVectorizingCopyWithAssumedAlignmentILi128EEENS4_14SM90_TMA_STOREES29_S2B_S2B_EEEvvEEEEvNT_6ParamsE,"ax",@progbits
	.align	128
.text._ZN7cutlass13device_kernelINS_4gemm6kernel13GemmUniversalIN4cute5tupleIJiiiiEEENS1_10collective13CollectiveMmaINS1_35MainloopSm100TmaUmmaWarpSpecializedILi4ELi2ELi4ENS5_IJNS4_1CILi2EEESB_NSA_ILi1EEEEEEEENS5_IJNSA_ILi128EEESF_NSA_ILi64EEEEEENS_12float_e5m2_tENS5_IJlSC_lEEESI_SJ_NS4_8TiledMMAINS4_8MMA_AtomIJNS4_10MMA_TraitsINS4_25SM100_MMA_F8F6F4_2x1SM_SSEJSI_SI_fSF_SF_NS4_17integral_constantINS4_4UMMA5MajorELSQ_0EEESR_NSO_INSP_7ScaleInELSS_0EEEST_EEEEEENS4_6LayoutINS5_IJSC_SC_SC_EEENS5_IJNSA_ILi0EEESY_SY_EEEEENS5_IJNS4_10UnderscoreES11_S11_EEEEENS4_28SM100_TMA_2SM_LOAD_MULTICASTENS4_14ComposedLayoutINS4_7SwizzleILi2ELi4ELi3EEENS4_18smem_ptr_flag_bitsILi8EEENSW_INS5_IJNSA_ILi8EEESG_EEENS5_IJSG_SC_EEEEEEEvNS4_8identityENS4_18SM100_TMA_2SM_LOADES1E_vS1F_EENS_8epilogue10collective18CollectiveEpilogueINS1I_23Sm100TmaWarpSpecializedILi2ELi2ELi32ELb0ELb0EEEJNS5_IJSG_SF_SG_EEENS5_IJNSW_ISG_SC_EENSW_INS5_IJNSA_ILi32EEESB_EEENS5_IJSC_SG_EEEEEEEESI_SJ_SI_SJ_NS1I_6fusion15FusionCallbacksIS1M_NS1U_17LinearCombinationISI_fSI_fLNS_15FloatRoundStyleE2EEES1N_S1T_JEEENS4_5SM1004TMEM4LOAD26SM100_TMEM_LOAD_32dp32b32xENS4_13SM90_TMA_LOADENS15_INS16_ILi1ELi4ELi3EEES19_NSW_INS5_IJS1A_S1P_EEENS5_IJS1P_SC_EEEEEEENS4_39AutoVectorizingCopyWithAssumedAlignmentILi128EEENS4_14SM90_TMA_STOREES29_S2B_S2B_EEEvvEEEEvNT_6ParamsE:
        .type           _ZN7cutlass13device_kernelINS_4gemm6kernel13GemmUniversalIN4cute5tupleIJiiiiEEENS1_10collective13CollectiveMmaINS1_35MainloopSm100TmaUmmaWarpSpecializedILi4ELi2ELi4ENS5_IJNS4_1CILi2EEESB_NSA_ILi1EEEEEEEENS5_IJNSA_ILi128EEESF_NSA_ILi64EEEEEENS_12float_e5m2_tENS5_IJlSC_lEEESI_SJ_NS4_8TiledMMAINS4_8MMA_AtomIJNS4_10MMA_TraitsINS4_25SM100_MMA_F8F6F4_2x1SM_SSEJSI_SI_fSF_SF_NS4_17integral_constantINS4_4UMMA5MajorELSQ_0EEESR_NSO_INSP_7ScaleInELSS_0EEEST_EEEEEENS4_6LayoutINS5_IJSC_SC_SC_EEENS5_IJNSA_ILi0EEESY_SY_EEEEENS5_IJNS4_10UnderscoreES11_S11_EEEEENS4_28SM100_TMA_2SM_LOAD_MULTICASTENS4_14ComposedLayoutINS4_7SwizzleILi2ELi4ELi3EEENS4_18smem_ptr_flag_bitsILi8EEENSW_INS5_IJNSA_ILi8EEESG_EEENS5_IJSG_SC_EEEEEEEvNS4_8identityENS4_18SM100_TMA_2SM_LOADES1E_vS1F_EENS_8epilogue10collective18CollectiveEpilogueINS1I_23Sm100TmaWarpSpecializedILi2ELi2ELi32ELb0ELb0EEEJNS5_IJSG_SF_SG_EEENS5_IJNSW_ISG_SC_EENSW_INS5_IJNSA_ILi32EEESB_EEENS5_IJSC_SG_EEEEEEEESI_SJ_SI_SJ_NS1I_6fusion15FusionCallbacksIS1M_NS1U_17LinearCombinationISI_fSI_fLNS_15FloatRoundStyleE2EEES1N_S1T_JEEENS4_5SM1004TMEM4LOAD26SM100_TMEM_LOAD_32dp32b32xENS4_13SM90_TMA_LOADENS15_INS16_ILi1ELi4ELi3EEES19_NSW_INS5_IJS1A_S1P_EEENS5_IJS1P_SC_EEEEEEENS4_39AutoVectorizingCopyWithAssumedAlignmentILi128EEENS4_14SM90_TMA_STOREES29_S2B_S2B_EEEvvEEEEvNT_6ParamsE,@function
        .size           _ZN7cutlass13device_kernelINS_4gemm6kernel13GemmUniversalIN4cute5tupleIJiiiiEEENS1_10collective13CollectiveMmaINS1_35MainloopSm100TmaUmmaWarpSpecializedILi4ELi2ELi4ENS5_IJNS4_1CILi2EEESB_NSA_ILi1EEEEEEEENS5_IJNSA_ILi128EEESF_NSA_ILi64EEEEEENS_12float_e5m2_tENS5_IJlSC_lEEESI_SJ_NS4_8TiledMMAINS4_8MMA_AtomIJNS4_10MMA_TraitsINS4_25SM100_MMA_F8F6F4_2x1SM_SSEJSI_SI_fSF_SF_NS4_17integral_constantINS4_4UMMA5MajorELSQ_0EEESR_NSO_INSP_7ScaleInELSS_0EEEST_EEEEEENS4_6LayoutINS5_IJSC_SC_SC_EEENS5_IJNSA_ILi0EEESY_SY_EEEEENS5_IJNS4_10UnderscoreES11_S11_EEEEENS4_28SM100_TMA_2SM_LOAD_MULTICASTENS4_14ComposedLayoutINS4_7SwizzleILi2ELi4ELi3EEENS4_18smem_ptr_flag_bitsILi8EEENSW_INS5_IJNSA_ILi8EEESG_EEENS5_IJSG_SC_EEEEEEEvNS4_8identityENS4_18SM100_TMA_2SM_LOADES1E_vS1F_EENS_8epilogue10collective18CollectiveEpilogueINS1I_23Sm100TmaWarpSpecializedILi2ELi2ELi32ELb0ELb0EEEJNS5_IJSG_SF_SG_EEENS5_IJNSW_ISG_SC_EENSW_INS5_IJNSA_ILi32EEESB_EEENS5_IJSC_SG_EEEEEEEESI_SJ_SI_SJ_NS1I_6fusion15FusionCallbacksIS1M_NS1U_17LinearCombinationISI_fSI_fLNS_15FloatRoundStyleE2EEES1N_S1T_JEEENS4_5SM1004TMEM4LOAD26SM100_TMEM_LOAD_32dp32b32xENS4_13SM90_TMA_LOADENS15_INS16_ILi1ELi4ELi3EEES19_NSW_INS5_IJS1A_S1P_EEENS5_IJS1P_SC_EEEEEEENS4_39AutoVectorizingCopyWithAssumedAlignmentILi128EEENS4_14SM90_TMA_STOREES29_S2B_S2B_EEEvvEEEEvNT_6ParamsE,(.L_x_163 - _ZN7cutlass13device_kernelINS_4gemm6kernel13GemmUniversalIN4cute5tupleIJiiiiEEENS1_10collective13CollectiveMmaINS1_35MainloopSm100TmaUmmaWarpSpecializedILi4ELi2ELi4ENS5_IJNS4_1CILi2EEESB_NSA_ILi1EEEEEEEENS5_IJNSA_ILi128EEESF_NSA_ILi64EEEEEENS_12float_e5m2_tENS5_IJlSC_lEEESI_SJ_NS4_8TiledMMAINS4_8MMA_AtomIJNS4_10MMA_TraitsINS4_25SM100_MMA_F8F6F4_2x1SM_SSEJSI_SI_fSF_SF_NS4_17integral_constantINS4_4UMMA5MajorELSQ_0EEESR_NSO_INSP_7ScaleInELSS_0EEEST_EEEEEENS4_6LayoutINS5_IJSC_SC_SC_EEENS5_IJNSA_ILi0EEESY_SY_EEEEENS5_IJNS4_10UnderscoreES11_S11_EEEEENS4_28SM100_TMA_2SM_LOAD_MULTICASTENS4_14ComposedLayoutINS4_7SwizzleILi2ELi4ELi3EEENS4_18smem_ptr_flag_bitsILi8EEENSW_INS5_IJNSA_ILi8EEESG_EEENS5_IJSG_SC_EEEEEEEvNS4_8identityENS4_18SM100_TMA_2SM_LOADES1E_vS1F_EENS_8epilogue10collective18CollectiveEpilogueINS1I_23Sm100TmaWarpSpecializedILi2ELi2ELi32ELb0ELb0EEEJNS5_IJSG_SF_SG_EEENS5_IJNSW_ISG_SC_EENSW_INS5_IJNSA_ILi32EEESB_EEENS5_IJSC_SG_EEEEEEEESI_SJ_SI_SJ_NS1I_6fusion15FusionCallbacksIS1M_NS1U_17LinearCombinationISI_fSI_fLNS_15FloatRoundStyleE2EEES1N_S1T_JEEENS4_5SM1004TMEM4LOAD26SM100_TMEM_LOAD_32dp32b32xENS4_13SM90_TMA_LOADENS15_INS16_ILi1ELi4ELi3EEES19_NSW_INS5_IJS1A_S1P_EEENS5_IJS1P_SC_EEEEEEENS4_39AutoVectorizingCopyWithAssumedAlignmentILi128EEENS4_14SM90_TMA_STOREES29_S2B_S2B_EEEvvEEEEvNT_6ParamsE)
        .other          _ZN7cutlass13device_kernelINS_4gemm6kernel13GemmUniversalIN4cute5tupleIJiiiiEEENS1_10collective13CollectiveMmaINS1_35MainloopSm100TmaUmmaWarpSpecializedILi4ELi2ELi4ENS5_IJNS4_1CILi2EEESB_NSA_ILi1EEEEEEEENS5_IJNSA_ILi128EEESF_NSA_ILi64EEEEEENS_12float_e5m2_tENS5_IJlSC_lEEESI_SJ_NS4_8TiledMMAINS4_8MMA_AtomIJNS4_10MMA_TraitsINS4_25SM100_MMA_F8F6F4_2x1SM_SSEJSI_SI_fSF_SF_NS4_17integral_constantINS4_4UMMA5MajorELSQ_0EEESR_NSO_INSP_7ScaleInELSS_0EEEST_EEEEEENS4_6LayoutINS5_IJSC_SC_SC_EEENS5_IJNSA_ILi0EEESY_SY_EEEEENS5_IJNS4_10UnderscoreES11_S11_EEEEENS4_28SM100_TMA_2SM_LOAD_MULTICASTENS4_14ComposedLayoutINS4_7SwizzleILi2ELi4ELi3EEENS4_18smem_ptr_flag_bitsILi8EEENSW_INS5_IJNSA_ILi8EEESG_EEENS5_IJSG_SC_EEEEEEEvNS4_8identityENS4_18SM100_TMA_2SM_LOADES1E_vS1F_EENS_8epilogue10collective18CollectiveEpilogueINS1I_23Sm100TmaWarpSpecializedILi2ELi2ELi32ELb0ELb0EEEJNS5_IJSG_SF_SG_EEENS5_IJNSW_ISG_SC_EENSW_INS5_IJNSA_ILi32EEESB_EEENS5_IJSC_SG_EEEEEEEESI_SJ_SI_SJ_NS1I_6fusion15FusionCallbacksIS1M_NS1U_17LinearCombinationISI_fSI_fLNS_15FloatRoundStyleE2EEES1N_S1T_JEEENS4_5SM1004TMEM4LOAD26SM100_TMEM_LOAD_32dp32b32xENS4_13SM90_TMA_LOADENS15_INS16_ILi1ELi4ELi3EEES19_NSW_INS5_IJS1A_S1P_EEENS5_IJS1P_SC_EEEEEEENS4_39AutoVectorizingCopyWithAssumedAlignmentILi128EEENS4_14SM90_TMA_STOREES29_S2B_S2B_EEEvvEEEEvNT_6ParamsE,@"STO_CUDA_ENTRY STV_DEFAULT"
_ZN7cutlass13device_kernelINS_4gemm6kernel13GemmUniversalIN4cute5tupleIJiiiiEEENS1_10collective13CollectiveMmaINS1_35MainloopSm100TmaUmmaWarpSpecializedILi4ELi2ELi4ENS5_IJNS4_1CILi2EEESB_NSA_ILi1EEEEEEEENS5_IJNSA_ILi128EEESF_NSA_ILi64EEEEEENS_12float_e5m2_tENS5_IJlSC_lEEESI_SJ_NS4_8TiledMMAINS4_8MMA_AtomIJNS4_10MMA_TraitsINS4_25SM100_MMA_F8F6F4_2x1SM_SSEJSI_SI_fSF_SF_NS4_17integral_constantINS4_4UMMA5MajorELSQ_0EEESR_NSO_INSP_7ScaleInELSS_0EEEST_EEEEEENS4_6LayoutINS5_IJSC_SC_SC_EEENS5_IJNSA_ILi0EEESY_SY_EEEEENS5_IJNS4_10UnderscoreES11_S11_EEEEENS4_28SM100_TMA_2SM_LOAD_MULTICASTENS4_14ComposedLayoutINS4_7SwizzleILi2ELi4ELi3EEENS4_18smem_ptr_flag_bitsILi8EEENSW_INS5_IJNSA_ILi8EEESG_EEENS5_IJSG_SC_EEEEEEEvNS4_8identityENS4_18SM100_TMA_2SM_LOADES1E_vS1F_EENS_8epilogue10collective18CollectiveEpilogueINS1I_23Sm100TmaWarpSpecializedILi2ELi2ELi32ELb0ELb0EEEJNS5_IJSG_SF_SG_EEENS5_IJNSW_ISG_SC_EENSW_INS5_IJNSA_ILi32EEESB_EEENS5_IJSC_SG_EEEEEEEESI_SJ_SI_SJ_NS1I_6fusion15FusionCallbacksIS1M_NS1U_17LinearCombinationISI_fSI_fLNS_15FloatRoundStyleE2EEES1N_S1T_JEEENS4_5SM1004TMEM4LOAD26SM100_TMEM_LOAD_32dp32b32xENS4_13SM90_TMA_LOADENS15_INS16_ILi1ELi4ELi3EEES19_NSW_INS5_IJS1A_S1P_EEENS5_IJS1P_SC_EEEEEEENS4_39AutoVectorizingCopyWithAssumedAlignmentILi128EEENS4_14SM90_TMA_STOREES29_S2B_S2B_EEEvvEEEEvNT_6ParamsE:
[----:B------:R-:W1:Y:S01]  /*0000*/  LDC R1, c[0x0][0x37c] ;  /* 0x0000df00ff017b82 */ /* 0x000e620000000800 */
[----:B------:R-:W2:Y:S01]  /*0010*/  S2R R97, SR_TID.X ;  /* 0x0000000000617919 */ /* 0x000ea20000002100 */
[----:B------:R-:W3:Y:S06]  /*0020*/  LDCU.64 UR8, c[0x0][0x890] ;  /* 0x00011200ff0877ac */ /* 0x000eec0008000a00 */
[----:B------:R-:W4:Y:S01]  /*0030*/  S2UR UR46, SR_CgaCtaId ;  /* 0x00000000002e79c3 */ /* 0x000f220000008800 */
[----:B------:R-:W-:Y:S02]  /*0040*/  PRMT R86, RZ, 0x7610, R86 ;  /* 0x00007610ff567816 */ /* 0x000fe40000000056 */
[----:B------:R-:W-:Y:S01]  /*0050*/  ELECT P1, URZ, PT ;  /* 0x0000000000ff782f */ /* 0x000fe20003820000 */
[----:B---3--:R-:W-:-:S04]  /*0060*/  UISETP.NE.U32.AND UP0, UPT, UR8, URZ, UPT ;  /* 0x000000ff0800728c */ /* 0x008fc8000bf05070 */
[----:B------:R-:W-:Y:S02]  /*0070*/  UISETP.NE.AND.EX UP0, UPT, UR9, URZ, UPT, UP0 ;  /* 0x000000ff0900728c */ /* 0x000fe4000bf05300 */
[----:B----4-:R-:W-:Y:S02]  /*0080*/  ULOP3.LUT UR33, UR46, 0x1, URZ, 0xc0, !UPT ;  /* 0x000000012e217892 */ /* 0x010fe4000f8ec0ff */
[----:B------:R-:W-:Y:S01]  /*0090*/  ULOP3.LUT UR34, UR46, 0x1, URZ, 0x3c, !UPT ;  /* 0x000000012e227892 */ /* 0x000fe2000f8e3cff */
[----:B--2---:R-:W-:-:S05]  /*00a0*/  SHF.R.U32.HI R87, RZ, 0x5, R97 ;  /* 0x00000005ff577819 */ /* 0x004fca0000011661 */
[----:B------:R-:W2:Y:S02]  /*00b0*/  SHFL.IDX PT, R0, R87, RZ, 0x1f ;  /* 0x00001fff57007589 */ /* 0x000ea400000e0000 */
[----:B--2---:R-:W-:Y:S01]  /*00c0*/  R2UR UR25, R0 ;  /* 0x00000000001972ca */ /* 0x004fe200000e0000 */
[----:B-1----:R-:W-:-:S14]  /*00d0*/  BRA.U UP0, `(.L_x_0) ;  /* 0x0000000100307547 */ /* 0x002fdc000b800000 */
[----:B------:R-:W1:Y:S02]  /*00e0*/  LDCU.64 UR4, c[0x0][0x888] ;  /* 0x00011100ff0477ac */ /* 0x000e640008000a00 */
[----:B-1----:R-:W-:-:S04]  /*00f0*/  UISETP.NE.U32.AND UP0, UPT, UR4, URZ, UPT ;  /* 0x000000ff0400728c */ /* 0x002fc8000bf05070 */
[----:B------:R-:W-:-:S09]  /*0100*/  UISETP.NE.AND.EX UP0, UPT, UR5, URZ, UPT, UP0 ;  /* 0x000000ff0500728c */ /* 0x000fd2000bf05300 */
[----:B------:R-:W-:Y:S05]  /*0110*/  BRA.U !UP0, `(.L_x_1) ;  /* 0x0000000108147547 */ /* 0x000fea000b800000 */
[----:B------:R-:W1:Y:S01]  /*0120*/  LDC.64 R2, c[0x0][0x888] ;  /* 0x00022200ff027b82 */ /* 0x000e620000000a00 */
[----:B------:R-:W1:Y:S02]  /*0130*/  LDCU.64 UR4, c[0x0][0x358] ;  /* 0x00006b00ff0477ac */ /* 0x000e640008000a00 */
[----:B-1----:R1:W5:Y:S01]  /*0140*/  LDG.E R41, desc[UR4][R2.64] ;  /* 0x0000000402297981 */ /* 0x002362000c1e1900 */
[----:B------:R-:W-:Y:S01]  /*0150*/  HFMA2 R86, -RZ, RZ, 0, 5.9604644775390625e-08 ;  /* 0x00000001ff567431 */ /* 0x000fe200000001ff */
[----:B------:R-:W-:Y:S05]  /*0160*/  BRA `(.L_x_0) ;  /* 0x00000000000c7947 */ /* 0x000fea0003800000 */
.L_x_1:
[----:B------:R-:W1:Y:S01]  /*0170*/  LDCU UR4, c[0x0][0x880] ;  /* 0x00011000ff0477ac */ /* 0x000e620008000800 */
[----:B------:R-:W-:Y:S01]  /*0180*/  HFMA2 R86, -RZ, RZ, 0, 5.9604644775390625e-08 ;  /* 0x00000001ff567431 */ /* 0x000fe200000001ff */
[----:B-1----:R-:W-:-:S07]  /*0190*/  MOV R41, UR4 ;  /* 0x0000000400297c02 */ /* 0x002fce0008000f00 */
.L_x_0:
[----:B------:R-:W2:Y:S02]  /*01a0*/  LDCU.64 UR4, c[0x0][0x8b0] ;  /* 0x00011600ff0477ac */ /* 0x000ea40008000a00 */
[----:B--2---:R-:W-:-:S04]  /*01b0*/  UISETP.NE.U32.AND UP0, UPT, UR4, URZ, UPT ;  /* 0x000000ff0400728c */ /* 0x004fc8000bf05070 */
[----:B------:R-:W-:-:S09]  /*01c0*/  UISETP.NE.AND.EX UP0, UPT, UR5, URZ, UPT, UP0 ;  /* 0x000000ff0500728c */ /* 0x000fd2000bf05300 */
[----:B------:R-:W-:Y:S05]  /*01d0*/  BRA.U UP0, `(.L_x_2) ;  /* 0x0000000100287547 */ /* 0x000fea000b800000 */
[----:B------:R-:W2:Y:S02]  /*01e0*/  LDCU.64 UR4, c[0x0][0x8a8] ;  /* 0x00011500ff0477ac */ /* 0x000ea40008000a00 */
[----:B--2---:R-:W-:-:S04]  /*01f0*/  UISETP.NE.U32.AND UP0, UPT, UR4, URZ, UPT ;  /* 0x000000ff0400728c */ /* 0x004fc8000bf05070 */
[----:B------:R-:W-:-:S09]  /*0200*/  UISETP.NE.AND.EX UP0, UPT, UR5, URZ, UPT, UP0 ;  /* 0x000000ff0500728c */ /* 0x000fd2000bf05300 */
[----:B------:R-:W-:Y:S05]  /*0210*/  BRA.U !UP0, `(.L_x_3) ;  /* 0x0000000108107547 */ /* 0x000fea000b800000 */
[----:B------:R-:W2:Y:S01]  /*0220*/  LDC.64 R38, c[0x0][0x8a8] ;  /* 0x00022a00ff267b82 */ /* 0x000ea20000000a00 */
[----:B------:R-:W2:Y:S02]  /*0230*/  LDCU.64 UR4, c[0x0][0x358] ;  /* 0x00006b00ff0477ac */ /* 0x000ea40008000a00 */
[----:B--2---:R2:W5:Y:S01]  /*0240*/  LDG.E R38, desc[UR4][R38.64] ;  /* 0x0000000426267981 */ /* 0x004562000c1e1900 */
[----:B------:R-:W-:Y:S05]  /*0250*/  BRA `(.L_x_2) ;  /* 0x0000000000087947 */ /* 0x000fea0003800000 */
.L_x_3:
[----:B------:R-:W2:Y:S02]  /*0260*/  LDCU UR4, c[0x0][0x8a0] ;  /* 0x00011400ff0477ac */ /* 0x000ea40008000800 */
[----:B--2---:R-:W-:Y:S02]  /*0270*/  MOV R38, UR4 ;  /* 0x0000000400267c02 */ /* 0x004fe40008000f00 */
.L_x_2:
[----:B------:R-:W-:Y:S01]  /*0280*/  IMAD.U32 R0, RZ, RZ, UR25 ;  /* 0x00000019ff007e24 */ /* 0x000fe2000f8e00ff */
[----:B------:R-:W-:Y:S04]  /*0290*/  BSSY.RECONVERGENT B0, `(.L_x_4) ;  /* 0x000000c000007945 */ /* 0x000fe80003800200 */
[C---:B------:R-:W-:Y:S02]  /*02a0*/  ISETP.NE.OR P2, PT, R0.reuse, 0x1, !P1 ;  /* 0x000000010000780c */ /* 0x040fe40004f45670 */
[----:B------:R-:W-:-:S11]  /*02b0*/  ISETP.NE.OR P0, PT, R0, 0x3, !P1 ;  /* 0x000000030000780c */ /* 0x000fd60004f05670 */
[----:B------:R-:W-:Y:S05]  /*02c0*/  @P2 BRA `(.L_x_5) ;  /* 0x0000000000202947 */ /* 0x000fea0003800000 */
[----:B------:R-:W3:Y:S02]  /*02d0*/  LDCU.64 UR4, c[0x0][0x348] ;  /* 0x00006900ff0477ac */ /* 0x000ee40008000a00 */
[----:B---3--:R-:W-:Y:S02]  /*02e0*/  UIADD3 UR6, UP1, UPT, UR4, 0x80, URZ ;  /* 0x0000008004067890 */ /* 0x008fe4000ff3e0ff */
[----:B------:R-:W-:Y:S02]  /*02f0*/  UIADD3 UR4, UP0, UPT, UR4, 0x180, URZ ;  /* 0x0000018004047890 */ /* 0x000fe4000ff1e0ff */
[----:B------:R-:W-:Y:S02]  /*0300*/  UIADD3.X UR7, UPT, UPT, URZ, UR5, URZ, UP1, !UPT ;  /* 0x00000005ff077290 */ /* 0x000fe40008ffe4ff */
[----:B------:R-:W-:-:S07]  /*0310*/  UIADD3.X UR5, UPT, UPT, URZ, UR5, URZ, UP0, !UPT ;  /* 0x00000005ff057290 */ /* 0x000fce00087fe4ff */
[----:B------:R3:W-:Y:S02]  /*0320*/  UTMACCTL.PF [UR6] ;  /* 0x00000000060079b9 */ /* 0x0007e40008040000 */
[----:B------:R3:W-:Y:S02]  /*0330*/  UTMACCTL.PF [UR4] ;  /* 0x00000000040079b9 */ /* 0x0007e40008040000 */
[----:B---3--:R-:W-:Y:S01]  /*0340*/  NOP ;  /* 0x0000000000007918 */ /* 0x008fe20000000000 */
.L_x_5:
[----:B------:R-:W-:Y:S05]  /*0350*/  BSYNC.RECONVERGENT B0 ;  /* 0x0000000000007941 */ /* 0x000fea0003800200 */
.L_x_4:
[----:B------:R-:W-:Y:S04]  /*0360*/  BSSY.RECONVERGENT B0, `(.L_x_6) ;  /* 0x000000a000007945 */ /* 0x000fe80003800200 */
        /* <DEDUP_REMOVED lines=9> */
.L_x_7:
[----:B------:R-:W-:Y:S05]  /*0400*/  BSYNC.RECONVERGENT B0 ;  /* 0x0000000000007941 */ /* 0x000fea0003800200 */
.L_x_6:
[----:B------:R-:W3:Y:S01]  /*0410*/  LDCU.64 UR4, c[0x0][0x888] ;  /* 0x00011100ff0477ac */ /* 0x000ee20008000a00 */
[----:B------:R-:W-:Y:S02]  /*0420*/  UISETP.EQ.U32.AND UP1, UPT, UR8, URZ, UPT ;  /* 0x000000ff0800728c */ /* 0x000fe4000bf22070 */
[----:B------:R-:W-:Y:S02]  /*0430*/  UPLOP3.LUT UP3, UPT, UPT, UPT, UPT, 0x80, 0x8 ;  /* 0x000000000008789c */ /* 0x000fe40003f6f070 */
[----:B---3--:R-:W-:-:S04]  /*0440*/  UISETP.NE.U32.AND UP0, UPT, UR4, URZ, UPT ;  /* 0x000000ff0400728c */ /* 0x008fc8000bf05070 */
[----:B------:R-:W-:-:S04]  /*0450*/  UISETP.NE.AND.EX UP0, UPT, UR5, URZ, UPT, UP0 ;  /* 0x000000ff0500728c */ /* 0x000fc8000bf05300 */
[----:B------:R-:W-:-:S04]  /*0460*/  UISETP.EQ.OR.EX UP2, UPT, UR9, URZ, !UP0, UP1 ;  /* 0x000000ff0900728c */ /* 0x000fc8000c742710 */
[----:B------:R-:W-:-:S06]  /*0470*/  UP2UR UR4, UPR, URZ, 0x4 ;  /* 0x00000004ff047883 */ /* 0x000fcc0008000000 */
[----:B------:R-:W-:Y:S01]  /*0480*/  MOV R89, UR4 ;  /* 0x0000000400597c02 */ /* 0x000fe20008000f00 */
[----:B------:R-:W-:Y:S06]  /*0490*/  BRA.U !UP2, `(.L_x_8) ;  /* 0x000000010a207547 */ /* 0x000fec000b800000 */
[----:B------:R-:W-:Y:S01]  /*04a0*/  UISETP.NE.U32.AND UP1, UPT, UR8, URZ, UPT ;  /* 0x000000ff0800728c */ /* 0x000fe2000bf25070 */
[----:B-----5:R-:W-:Y:S01]  /*04b0*/  FSETP.NEU.AND P0, PT, R41, RZ, PT ;  /* 0x000000ff2900720b */ /* 0x020fe20003f0d000 */
[----:B------:R-:W-:Y:S02]  /*04c0*/  USEL UR4, URZ, 0xffffffff, UP0 ;  /* 0xffffffffff047887 */ /* 0x000fe40008000000 */
[----:B------:R-:W-:-:S10]  /*04d0*/  UISETP.NE.AND.EX UP1, UPT, UR9, URZ, UPT, UP1 ;  /* 0x000000ff0900728c */ /* 0x000fd4000bf25310 */
[----:B------:R-:W-:Y:S01]  /*04e0*/  VOTEU.ANY UP0, P0 ;  /* 0x0000000000ff7886 */ /* 0x000fe20000000100 */
[----:B------:R-:W-:-:S04]  /*04f0*/  @!UP1 USEL UR4, URZ, 0xffffffff, UP0 ;  /* 0xffffffffff049887 */ /* 0x000fc80008000000 */
[----:B------:R-:W-:-:S04]  /*0500*/  ULOP3.LUT UR4, UR4, 0x1, URZ, 0xc0, !UPT ;  /* 0x0000000104047892 */ /* 0x000fc8000f8ec0ff */
[----:B------:R-:W-:-:S11]  /*0510*/  UISETP.NE.U32.AND UP3, UPT, UR4, 0x1, UPT ;  /* 0x000000010400788c */ /* 0x000fd6000bf65070 */
.L_x_8:
[----:B------:R-:W3:Y:S01]  /*0520*/  SHFL.IDX PT, R0, R87, RZ, 0x1f ;  /* 0x00001fff57007589 */ /* 0x000ee200000e0000 */
[----:B------:R-:W-:-:S04]  /*0530*/  UISETP.NE.AND UP0, UPT, UR25, 0x2, UPT ;  /* 0x000000021900788c */ /* 0x000fc8000bf05270 */
[----:B------:R-:W-:Y:S02]  /*0540*/  UISETP.EQ.AND UP1, UPT, UR33, URZ, !UP0 ;  /* 0x000000ff2100728c */ /* 0x000fe4000c722270 */
[----:B------:R-:W-:-:S04]  /*0550*/  USEL UR41, URZ, 0x1, UP0 ;  /* 0x00000001ff297887 */ /* 0x000fc80008000000 */
[----:B------:R-:W-:Y:S02]  /*0560*/  PLOP3.LUT P3, PT, P1, PT, UP1, 0x80, 0x8 ;  /* 0x000000000008781c */ /* 0x000fe40000f6f018 */
[----:B---3--:R-:W-:-:S13]  /*0570*/  ISETP.NE.AND P0, PT, R0, RZ, PT ;  /* 0x000000ff0000720c */ /* 0x008fda0003f05270 */
[----:B------:R-:W-:Y:S05]  /*0580*/  @P0 BRA `(.L_x_9) ;  /* 0x0000000000540947 */ /* 0x000fea0003800000 */
[----:B------:R-:W-:Y:S01]  /*0590*/  UMOV UR4, 0x400 ;  /* 0x0000040000047882 */ /* 0x000fe20000000000 */
[----:B------:R-:W-:Y:S01]  /*05a0*/  UMOV UR8, 0x1 ;  /* 0x0000000100087882 */ /* 0x000fe20000000000 */
[----:B------:R-:W-:Y:S01]  /*05b0*/  UMOV UR6, 0x2 ;  /* 0x0000000200067882 */ /* 0x000fe20000000000 */
[----:B------:R-:W-:Y:S02]  /*05c0*/  ULEA UR4, UR46, UR4, 0x18 ;  /* 0x000000042e047291 */ /* 0x000fe4000f8ec0ff */
[----:B------:R-:W-:-:S04]  /*05d0*/  UIADD3 UR8, UPT, UPT, -UR8, 0x100000, URZ ;  /* 0x0010000008087890 */ /* 0x000fc8000fffe1ff */
[----:B------:R-:W-:Y:S02]  /*05e0*/  USHF.L.U32 UR9, UR8, 0xb, URZ ;  /* 0x0000000b08097899 */ /* 0x000fe400080006ff */
[----:B------:R-:W-:Y:S02]  /*05f0*/  USHF.L.U32 UR8, UR8, 0x1, URZ ;  /* 0x0000000108087899 */ /* 0x000fe400080006ff */
[----:B------:R-:W-:-:S04]  /*0600*/  UIADD3 UR6, UPT, UPT, -UR6, 0x100000, URZ ;  /* 0x0010000006067890 */ /* 0x000fc8000fffe1ff */
[----:B------:R-:W-:Y:S02]  /*0610*/  USHF.L.U32 UR7, UR6, 0xb, URZ ;  /* 0x0000000b06077899 */ /* 0x000fe400080006ff */
[----:B------:R-:W-:Y:S01]  /*0620*/  USHF.L.U32 UR6, UR6, 0x1, URZ ;  /* 0x0000000106067899 */ /* 0x000fe200080006ff */
[----:B------:R-:W-:Y:S01]  /*0630*/  ELECT P0, URZ, PT ;  /* 0x0000000000ff782f */ /* 0x000fe20003800000 */
[----:B------:R-:W3:Y:S02]  /*0640*/  FENCE.VIEW.ASYNC.S ;  /* 0x00000000000073c6 */ /* 0x000ee40000000000 */
[----:B---3--:R3:W4:Y:S08]  /*0650*/  SYNCS.EXCH.64 URZ, [UR4], UR8 ;  /* 0x0000000804ff75b2 */ /* 0x0087300008000100 */
[----:B------:R3:W1:Y:S01]  /*0660*/  SYNCS.EXCH.64 URZ, [UR4+0x20], UR6 ;  /* 0x0000200604ff75b2 */ /* 0x0006620008000100 */
[----:B------:R3:W1:Y:S01]  /*0670*/  SYNCS.EXCH.64 URZ, [UR4+0x8], UR8 ;  /* 0x0000080804ff75b2 */ /* 0x0006620008000100 */
[----:B------:R3:W1:Y:S01]  /*0680*/  SYNCS.EXCH.64 URZ, [UR4+0x28], UR6 ;  /* 0x0000280604ff75b2 */ /* 0x0006620008000100 */
[----:B------:R3:W1:Y:S01]  /*0690*/  SYNCS.EXCH.64 URZ, [UR4+0x10], UR8 ;  /* 0x0000100804ff75b2 */ /* 0x0006620008000100 */
[----:B------:R3:W1:Y:S01]  /*06a0*/  SYNCS.EXCH.64 URZ, [UR4+0x30], UR6 ;  /* 0x0000300604ff75b2 */ /* 0x0006620008000100 */
[----:B------:R3:W1:Y:S01]  /*06b0*/  SYNCS.EXCH.64 URZ, [UR4+0x18], UR8 ;  /* 0x0000180804ff75b2 */ /* 0x0006620008000100 */
[----:B------:R3:W1:Y:S01]  /*06c0*/  SYNCS.EXCH.64 URZ, [UR4+0x38], UR6 ;  /* 0x0000380604ff75b2 */ /* 0x0006620008000100 */
[----:B------:R-:W-:Y:S01]  /*06d0*/  NOP ;  /* 0x0000000000007918 */ /* 0x000fe20000000000 */
.L_x_9:
[----:B------:R-:W2:Y:S01]  /*06e0*/  SHFL.IDX PT, R0, R87, RZ, 0x1f ;  /* 0x00001fff57007589 */ /* 0x000ea200000e0000 */
[----:B------:R-:W-:Y:S01]  /*06f0*/  NOP ;  /* 0x0000000000007918 */ /* 0x000fe20000000000 */
[----:B--2---:R-:W-:-:S13]  /*0700*/  ISETP.NE.AND P0, PT, R0, 0x1, PT ;  /* 0x000000010000780c */ /* 0x004fda0003f05270 */
[----:B------:R-:W-:Y:S05]  /*0710*/  @P0 BRA `(.L_x_10) ;  /* 0x0000000000440947 */ /* 0x000fea0003800000 */
[----:B---3--:R-:W-:Y:S01]  /*0720*/  UMOV UR4, 0x400 ;  /* 0x0000040000047882 */ /* 0x008fe20000000000 */
        /* <DEDUP_REMOVED lines=10> */
[----:B------:R-:W2:Y:S02]  /*07d0*/  FENCE.VIEW.ASYNC.S ;  /* 0x00000000000073c6 */ /* 0x000ea40000000000 */
[----:B--2---:R2:W3:Y:S08]  /*07e0*/  SYNCS.EXCH.64 URZ, [UR4+0x40], UR8 ;  /* 0x0000400804ff75b2 */ /* 0x0044f00008000100 */
[----:B------:R2:W1:Y:S01]  /*07f0*/  SYNCS.EXCH.64 URZ, [UR4+0x50], UR6 ;  /* 0x0000500604ff75b2 */ /* 0x0004620008000100 */
[----:B------:R2:W1:Y:S01]  /*0800*/  SYNCS.EXCH.64 URZ, [UR4+0x48], UR8 ;  /* 0x0000480804ff75b2 */ /* 0x0004620008000100 */
[----:B------:R2:W1:Y:S01]  /*0810*/  SYNCS.EXCH.64 URZ, [UR4+0x58], UR6 ;  /* 0x0000580604ff75b2 */ /* 0x0004620008000100 */
[----:B------:R-:W-:Y:S01]  /*0820*/  NOP ;  /* 0x0000000000007918 */ /* 0x000fe20000000000 */
.L_x_10:
[----:B------:R-:W4:Y:S01]  /*0830*/  SHFL.IDX PT, R0, R87, RZ, 0x1f ;  /* 0x00001fff57007589 */ /* 0x000f2200000e0000 */
[----:B------:R-:W-:Y:S01]  /*0840*/  NOP ;  /* 0x0000000000007918 */ /* 0x000fe20000000000 */
[----:B----4-:R-:W-:-:S13]  /*0850*/  ISETP.NE.AND P0, PT, R0, 0x3, PT ;  /* 0x000000030000780c */ /* 0x010fda0003f05270 */
[----:B------:R-:W-:Y:S05]  /*0860*/  @P0 BRA `(.L_x_11) ;  /* 0x00000000002c0947 */ /* 0x000fea0003800000 */
[----:B--23--:R-:W-:Y:S01]  /*0870*/  UMOV UR6, 0x400 ;  /* 0x0000040000067882 */ /* 0x00cfe20000000000 */
[----:B------:R-:W-:Y:S01]  /*0880*/  UMOV UR4, 0x20 ;  /* 0x0000002000047882 */ /* 0x000fe20000000000 */
[----:B------:R-:W-:Y:S02]  /*0890*/  ULEA UR6, UR46, UR6, 0x18 ;  /* 0x000000062e067291 */ /* 0x000fe4000f8ec0ff */
[----:B------:R-:W-:-:S04]  /*08a0*/  UIADD3 UR4, UPT, UPT, -UR4, 0x100000, URZ ;  /* 0x0010000004047890 */ /* 0x000fc8000fffe1ff */
[----:B------:R-:W-:Y:S02]  /*08b0*/  USHF.L.U32 UR5, UR4, 0xb, URZ ;  /* 0x0000000b04057899 */ /* 0x000fe400080006ff */
[----:B------:R-:W-:Y:S01]  /*08c0*/  USHF.L.U32 UR4, UR4, 0x1, URZ ;  /* 0x0000000104047899 */ /* 0x000fe200080006ff */
[----:B------:R-:W-:Y:S01]  /*08d0*/  ELECT P0, URZ, PT ;  /* 0x0000000000ff782f */ /* 0x000fe20003800000 */
[----:B------:R-:W2:Y:S10]  /*08e0*/  FENCE.VIEW.ASYNC.S ;  /* 0x00000000000073c6 */ /* 0x000eb40000000000 */
[----:B--2---:R4:W2:Y:S01]  /*08f0*/  SYNCS.EXCH.64 URZ, [UR6+0x60], UR4 ;  /* 0x0000600406ff75b2 */ /* 0x0048a20008000100 */
[----:B------:R4:W3:Y:S02]  /*0900*/  SYNCS.EXCH.64 URZ, [UR6+0x68], UR4 ;  /* 0x0000680406ff75b2 */ /* 0x0008e40008000100 */
[----:B----4-:R-:W-:Y:S01]  /*0910*/  NOP ;  /* 0x0000000000007918 */ /* 0x010fe20000000000 */
.L_x_11:
[----:B------:R-:W4:Y:S01]  /*0920*/  SHFL.IDX PT, R0, R87, RZ, 0x1f ;  /* 0x00001fff57007589 */ /* 0x000f2200000e0000 */
[----:B------:R-:W-:Y:S01]  /*0930*/  NOP ;  /* 0x0000000000007918 */ /* 0x000fe20000000000 */
[----:B----4-:R-:W-:-:S13]  /*0940*/  ISETP.NE.AND P0, PT, R0, 0x4, PT ;  /* 0x000000040000780c */ /* 0x010fda0003f05270 */
[----:B------:R-:W-:Y:S05]  /*0950*/  @P0 BRA `(.L_x_12) ;  /* 0x0000000000480947 */ /* 0x000fea0003800000 */
[----:B--23--:R-:W-:Y:S01]  /*0960*/  UMOV UR4, 0x3a0 ;  /* 0x000003a000047882 */ /* 0x00cfe20000000000 */
[----:B------:R-:W-:Y:S01]  /*0970*/  UMOV UR6, 0x400 ;  /* 0x0000040000067882 */ /* 0x000fe20000000000 */
[----:B------:R-:W-:Y:S01]  /*0980*/  USEL UR4, UR4, 0x320, UP3 ;  /* 0x0000032004047887 */ /* 0x000fe20009800000 */
        /* <DEDUP_REMOVED lines=10> */
[----:B--2---:R4:W2:Y:S08]  /*0a30*/  SYNCS.EXCH.64 URZ, [UR6+0x70], UR8 ;  /* 0x0000700806ff75b2 */ /* 0x0048b00008000100 */
[----:B------:R4:W3:Y:S01]  /*0a40*/  SYNCS.EXCH.64 URZ, [UR6+0x80], UR4 ;  /* 0x0000800406ff75b2 */ /* 0x0008e20008000100 */
[----:B------:R4:W1:Y:S01]  /*0a50*/  SYNCS.EXCH.64 URZ, [UR6+0x78], UR8 ;  /* 0x0000780806ff75b2 */ /* 0x0008620008000100 */
[----:B------:R4:W1:Y:S02]  /*0a60*/  SYNCS.EXCH.64 URZ, [UR6+0x88], UR4 ;  /* 0x0000880406ff75b2 */ /* 0x0008640008000100 */
[----:B----4-:R-:W-:Y:S01]  /*0a70*/  NOP ;  /* 0x0000000000007918 */ /* 0x010fe20000000000 */
.L_x_12:
[----:B------:R-:W4:Y:S01]  /*0a80*/  SHFL.IDX PT, R0, R87, RZ, 0x1f ;  /* 0x00001fff57007589 */ /* 0x000f2200000e0000 */
[----:B------:R-:W-:Y:S01]  /*0a90*/  NOP ;  /* 0x0000000000007918 */ /* 0x000fe20000000000 */
[----:B----4-:R-:W-:-:S13]  /*0aa0*/  ISETP.NE.AND P0, PT, R0, 0x5, PT ;  /* 0x000000050000780c */ /* 0x010fda0003f05270 */
[----:B------:R-:W-:Y:S05]  /*0ab0*/  @P0 BRA `(.L_x_13) ;  /* 0x0000000000540947 */ /* 0x000fea0003800000 */
[----:B--23--:R-:W-:Y:S01]  /*0ac0*/  UMOV UR4, 0x400 ;  /* 0x0000040000047882 */ /* 0x00cfe20000000000 */
        /* <DEDUP_REMOVED lines=14> */
[----:B------:R4:W1:Y:S01]  /*0bb0*/  SYNCS.EXCH.64 URZ, [UR4+0xb8], UR8 ;  /* 0x0000b80804ff75b2 */ /* 0x0008620008000100 */
[----:B------:R4:W1:Y:S01]  /*0bc0*/  SYNCS.EXCH.64 URZ, [UR4+0xa0], UR6 ;  /* 0x0000a00604ff75b2 */ /* 0x0008620008000100 */
[----:B------:R4:W1:Y:S01]  /*0bd0*/  SYNCS.EXCH.64 URZ, [UR4+0xc0], UR8 ;  /* 0x0000c00804ff75b2 */ /* 0x0008620008000100 */
[----:B------:R4:W1:Y:S01]  /*0be0*/  SYNCS.EXCH.64 URZ, [UR4+0xa8], UR6 ;  /* 0x0000a80604ff75b2 */ /* 0x0008620008000100 */
[----:B------:R4:W1:Y:S02]  /*0bf0*/  SYNCS.EXCH.64 URZ, [UR4+0xc8], UR8 ;  /* 0x0000c80804ff75b2 */ /* 0x0008640008000100 */
[----:B----4-:R-:W-:Y:S01]  /*0c00*/  NOP ;  /* 0x0000000000007918 */ /* 0x010fe20000000000 */
.L_x_13:
[----:B------:R-:W4:Y:S01]  /*0c10*/  SHFL.IDX PT, R0, R87, RZ, 0x1f ;  /* 0x00001fff57007589 */ /* 0x000f2200000e0000 */
[----:B------:R-:W-:Y:S01]  /*0c20*/  ISETP.NE.OR P1, PT, RZ, UR25, !P1 ;  /* 0x00000019ff007c0c */ /* 0x000fe2000cf25670 */
        /* <DEDUP_REMOVED lines=12> */
[----:B------:R4:W3:Y:S01]  /*0cf0*/  SYNCS.EXCH.64 URZ, [UR4+0xe0], UR6 ;  /* 0x0000e00604ff75b2 */ /* 0x0008e20008000100 */
[----:B------:R4:W1:Y:S01]  /*0d00*/  SYNCS.EXCH.64 URZ, [UR4+0xd8], UR6 ;  /* 0x0000d80604ff75b2 */ /* 0x0008620008000100 */
[----:B------:R4:W1:Y:S02]  /*0d10*/  SYNCS.EXCH.64 URZ, [UR4+0xe8], UR6 ;  /* 0x0000e80604ff75b2 */ /* 0x0008640008000100 */
[----:B----4-:R-:W-:Y:S01]  /*0d20*/  NOP ;  /* 0x0000000000007918 */ /* 0x010fe20000000000 */
.L_x_14:
[----:B------:R-:W-:Y:S01]  /*0d30*/  VOTEU.ALL UP0, P1 ;  /* 0x0000000000ff7886 */ /* 0x000fe20000800000 */
[----:B--23--:R-:W-:Y:S01]  /*0d40*/  UMOV UR4, 0x20 ;  /* 0x0000002000047882 */ /* 0x00cfe20000000000 */
[----:B------:R-:W2:Y:S01]  /*0d50*/  LDCU UR7, c[0x0][0x36c] ;  /* 0x00006d80ff0777ac */ /* 0x000ea20008000800 */
[----:B------:R-:W-:Y:S01]  /*0d60*/  NOP ;  /* 0x0000000000007918 */ /* 0x000fe20000000000 */
[----:B------:R-:W-:Y:S01]  /*0d70*/  LOP3.LUT R0, R97, 0x1f, RZ, 0xc0, !PT ;  /* 0x0000001f61007812 */ /* 0x000fe200078ec0ff */
[----:B------:R-:W-:Y:S01]  /*0d80*/  @!UP0 UMOV UR6, 0x400 ;  /* 0x0000040000068882 */ /* 0x000fe20000000000 */
[----:B------:R-:W-:-:S04]  /*0d90*/  @!UP0 UIADD3 UR4, UPT, UPT, -UR4, 0x100000, URZ ;  /* 0x0010000004048890 */ /* 0x000fc8000fffe1ff */
[----:B------:R-:W-:Y:S02]  /*0da0*/  @!UP0 USHF.L.U32 UR5, UR4, 0xb, URZ ;  /* 0x0000000b04058899 */ /* 0x000fe400080006ff */
[----:B------:R-:W-:Y:S02]  /*0db0*/  @!UP0 USHF.L.U32 UR4, UR4, 0x1, URZ ;  /* 0x0000000104048899 */ /* 0x000fe400080006ff */
[----:B------:R-:W-:Y:S01]  /*0dc0*/  @!UP0 ULEA UR6, UR46, UR6, 0x18 ;  /* 0x000000062e068291 */ /* 0x000fe2000f8ec0ff */
[----:B------:R-:W-:Y:S01]  /*0dd0*/  VOTEU.ALL UP0, P1 ;  /* 0x0000000000ff7886 */ /* 0x000fe20000800000 */
[----:B------:R-:W-:Y:S02]  /*0de0*/  UISETP.NE.AND UP4, UPT, UR25, URZ, UPT ;  /* 0x000000ff1900728c */ /* 0x000fe4000bf85270 */
[----:B--2---:R-:W-:Y:S01]  /*0df0*/  UISETP.EQ.U32.AND UP5, UPT, UR7, 0x1, UPT ;  /* 0x000000010700788c */ /* 0x004fe2000bfa2070 */
[----:B------:R-:W2:Y:S07]  /*0e00*/  FENCE.VIEW.ASYNC.S ;  /* 0x00000000000073c6 */ /* 0x000eae0000000000 */
[----:B--2---:R2:W3:Y:S01]  /*0e10*/  @!UP0 SYNCS.EXCH.64 URZ, [UR6+0xf0], UR4 ;  /* 0x0000f00406ff85b2 */ /* 0x0044e20008000100 */
[----:B------:R-:W-:Y:S05]  /*0e20*/  BRA.U !UP5, `(.L_x_15) ;  /* 0x000000010d087547 */ /* 0x000fea000b800000 */
[----:B-1-3--:R-:W-:Y:S01]  /*0e30*/  UCGABAR_ARV ;  /* 0x00000000000079c7 */ /* 0x00afe20008000000 */
[----:B------:R-:W-:Y:S05]  /*0e40*/  BRA `(.L_x_16) ;  /* 0x0000000000047947 */ /* 0x000fea0003800000 */
.L_x_15:
[----:B-1-3--:R-:W-:Y:S01]  /*0e50*/  NOP ;  /* 0x0000000000007918 */ /* 0x00afe20000000000 */
.L_x_16:
[----:B------:R-:W1:Y:S01]  /*0e60*/  S2UR UR20, SR_CTAID.X ;  /* 0x00000000001479c3 */ /* 0x000e620000002500 */
[----:B------:R-:W-:-:S05]  /*0e70*/  CS2R.32 R88, SR_CgaSize ;  /* 0x0000000000587805 */ /* 0x000fca0000008a00 */
[----:B------:R-:W-:-:S05]  /*0e80*/  IMAD R88, R88, -0xa0, RZ ;  /* 0xffffff6058587824 */ /* 0x000fca00078e02ff */
[----:B--2---:R-:W-:-:S14]  /*0e90*/  R2UR UR5, R88 ;  /* 0x00000000580572ca */ /* 0x004fdc00000e0000 */
[----:B------:R-:W2:Y:S01]  /*0ea0*/  LDCU UR5, c[0x0][UR5+0x2b0] ;  /* 0x00005600050577ac */ /* 0x000ea20008000800 */
[----:B------:R-:W-:-:S05]  /*0eb0*/  CS2R.32 R88, SR_CgaSize ;  /* 0x0000000000587805 */ /* 0x000fca0000008a00 */
[----:B------:R-:W-:-:S05]  /*0ec0*/  IMAD R88, R88, -0xa0, RZ ;  /* 0xffffff6058587824 */ /* 0x000fca00078e02ff */
[----:B------:R-:W-:-:S14]  /*0ed0*/  R2UR UR4, R88 ;  /* 0x00000000580472ca */ /* 0x000fdc00000e0000 */
[----:B------:R-:W3:Y:S01]  /*0ee0*/  LDCU UR4, c[0x0][UR4+0x2b4] ;  /* 0x00005680040477ac */ /* 0x000ee20008000800 */
[----:B------:R-:W4:Y:S01]  /*0ef0*/  S2UR UR7, SR_CTAID.Y ;  /* 0x00000000000779c3 */ /* 0x000f220000002600 */
[----:B------:R-:W-:-:S05]  /*0f00*/  CS2R.32 R88, SR_CgaSize ;  /* 0x0000000000587805 */ /* 0x000fca0000008a00 */
[----:B------:R-:W-:-:S05]  /*0f10*/  IMAD R88, R88, -0xa0, RZ ;  /* 0xffffff6058587824 */ /* 0x000fca00078e02ff */
[----:B------:R-:W-:-:S14]  /*0f20*/  R2UR UR8, R88 ;  /* 0x00000000580872ca */ /* 0x000fdc00000e0000 */
[----:B------:R-:W3:Y:S01]  /*0f30*/  LDCU UR8, c[0x0][UR8+0x2a0] ;  /* 0x00005400080877ac */ /* 0x000ee20008000800 */
[----:B------:R-:W3:Y:S01]  /*0f40*/  LDCU UR21, c[0x0][0xb24] ;  /* 0x00016480ff1577ac */ /* 0x000ee20008000800 */
[----:B------:R-:W1:Y:S01]  /*0f50*/  S2UR UR36, SR_CTAID.Z ;  /* 0x00000000002479c3 */ /* 0x000e620000002700 */
[----:B------:R-:W-:-:S05]  /*0f60*/  CS2R.32 R88, SR_CgaSize ;  /* 0x0000000000587805 */ /* 0x000fca0000008a00 */
[----:B------:R-:W-:-:S05]  /*0f70*/  IMAD R88, R88, -0xa0, RZ ;  /* 0xffffff6058587824 */ /* 0x000fca00078e02ff */
[----:B------:R-:W-:-:S14]  /*0f80*/  R2UR UR63, R88 ;  /* 0x00000000583f72ca */ /* 0x000fdc00000e0000 */
[----:B------:R-:W3:Y:S01]  /*0f90*/  LDCU UR63, c[0x0][UR63+0x2a4] ;  /* 0x000054803f3f77ac */ /* 0x000ee20008000800 */
[----:B------:R-:W-:Y:S02]  /*0fa0*/  UISETP.GT.U32.AND UP0, UPT, UR33, 0xffff, UPT ;  /* 0x0000ffff2100788c */ /* 0x000fe4000bf04070 */
[----:B------:R-:W-:Y:S01]  /*0fb0*/  USHF.L.U32 UR27, UR46, 0xa, URZ ;  /* 0x0000000a2e1b7899 */ /* 0x000fe200080006ff */
[----:B-1----:R-:W-:Y:S01]  /*0fc0*/  I2FP.F32.U32 R3, UR20 ;  /* 0x0000001400037c45 */ /* 0x002fe20008201000 */
[----:B------:R-:W-:Y:S01]  /*0fd0*/  UMOV UR30, 0x5 ;  /* 0x00000005001e7882 */ /* 0x000fe20000000000 */
[----:B------:R-:W1:Y:S03]  /*0fe0*/  LDCU UR42, c[0x0][0xb24] ;  /* 0x00016480ff2a77ac */ /* 0x000e660008000800 */
[----:B--2---:R-:W-:Y:S01]  /*0ff0*/  FMUL R3, R3, UR5 ;  /* 0x0000000503037c20 */ /* 0x004fe20008400000 */
[----:B------:R-:W2:Y:S01]  /*1000*/  LDCU UR29, c[0x0][0xb30] ;  /* 0x00016600ff1d77ac */ /* 0x000ea20008000800 */
[----:B----4-:R-:W-:Y:S01]  /*1010*/  I2FP.F32.U32 R2, UR7 ;  /* 0x0000000700027c45 */ /* 0x010fe20008201000 */
[----:B------:R-:W-:-:S03]  /*1020*/  USHF.L.U32 UR45, UR20, 0x6, URZ ;  /* 0x00000006142d7899 */ /* 0x000fc600080006ff */
[----:B------:R-:W4:Y:S01]  /*1030*/  F2I.U32.TRUNC.NTZ R3, R3 ;  /* 0x0000000300037305 */ /* 0x000f22000020f000 */
[----:B------:R-:W-:Y:S01]  /*1040*/  USEL UR26, UR33, 0xffff, !UP0 ;  /* 0x0000ffff211a7887 */ /* 0x000fe2000c000000 */
[----:B---3--:R-:W-:Y:S01]  /*1050*/  FMUL R2, R2, UR4 ;  /* 0x0000000402027c20 */ /* 0x008fe20008400000 */
[----:B------:R-:W-:Y:S01]  /*1060*/  UISETP.GE.AND UP2, UPT, UR21, 0x1, UPT ;  /* 0x000000011500788c */ /* 0x000fe2000bf46270 */
[----:B------:R-:W-:-:S04]  /*1070*/  UMOV UR24, UR7 ;  /* 0x0000000700187c82 */ /* 0x000fc80008000000 */
[----:B------:R-:W3:Y:S01]  /*1080*/  F2I.U32.TRUNC.NTZ R2, R2 ;  /* 0x0000000200027305 */ /* 0x000ee2000020f000 */
[----:B----4-:R-:W-:Y:S02]  /*1090*/  R2UR UR4, R3 ;  /* 0x00000000030472ca */ /* 0x010fe400000e0000 */
[----:B------:R-:W-:Y:S02]  /*10a0*/  PRMT R3, RZ, 0x7610, R3 ;  /* 0x00007610ff037816 */ /* 0x000fe40000000003 */
[----:B---3--:R-:W-:Y:S02]  /*10b0*/  R2UR UR6, R2 ;  /* 0x00000000020672ca */ /* 0x008fe400000e0000 */
[----:B------:R-:W-:-:S07]  /*10c0*/  PRMT R2, RZ, 0x7610, R2 ;  /* 0x00007610ff027816 */ /* 0x000fce0000000002 */
[----:B------:R-:W-:-:S04]  /*10d0*/  UIADD3 UR5, UPT, UPT, -UR4, URZ, URZ ;  /* 0x000000ff04057290 */ /* 0x000fc8000fffe1ff */
[----:B------:R-:W-:Y:S02]  /*10e0*/  UIMAD UR5, UR8, UR5, UR20 ;  /* 0x00000005080572a4 */ /* 0x000fe4000f8e0214 */
[----:B------:R-:W-:-:S04]  /*10f0*/  UIADD3 UR4, UPT, UPT, -UR6, URZ, URZ ;  /* 0x000000ff06047290 */ /* 0x000fc8000fffe1ff */
[----:B------:R-:W-:Y:S01]  /*1100*/  IMAD.U32 R88, RZ, RZ, UR5 ;  /* 0x00000005ff587e24 */ /* 0x000fe2000f8e00ff */
[----:B------:R-:W-:Y:S01]  /*1110*/  UIMAD UR63, UR63, UR4, UR7 ;  /* 0x000000043f3f72a4 */ /* 0x000fe2000f8e0207 */
[----:B-12---:R-:W-:Y:S11]  /*1120*/  BRA.U UP4, `(.L_x_17) ;  /* 0x0000000104407547 */ /* 0x006ff6000b800000 */
[----:B------:R-:W-:-:S13]  /*1130*/  R2UR UR4, R88 ;  /* 0x00000000580472ca */ /* 0x000fda00000e0000 */
[----:B------:R-:W-:Y:S02]  /*1140*/  UISETP.GT.U32.AND UP0, UPT, UR4, 0x1, UPT ;  /* 0x000000010400788c */ /* 0x000fe4000bf04070 */
[----:B------:R-:W-:Y:S02]  /*1150*/  ULOP3.LUT UR4, UR4, 0xfffffffe, URZ, 0xc0, !UPT ;  /* 0xfffffffe04047892 */ /* 0x000fe4000f8ec0ff */
[----:B------:R-:W-:Y:S02]  /*1160*/  UISETP.NE.AND UP1, UPT, UR63, URZ, UP0 ;  /* 0x000000ff3f00728c */ /* 0x000fe40008725270 */
[----:B------:R-:W-:Y:S02]  /*1170*/  UISETP.NE.AND UP0, UPT, UR63, 0x1, UP0 ;  /* 0x000000013f00788c */ /* 0x000fe40008705270 */
[----:B------:R-:W-:Y:S02]  /*1180*/  USEL UR7, URZ, 0x1, UP1 ;  /* 0x00000001ff077887 */ /* 0x000fe40008800000 */
[----:B------:R-:W-:-:S02]  /*1190*/  USEL UR6, URZ, 0x4, UP0 ;  /* 0x00000004ff067887 */ /* 0x000fc40008000000 */
[----:B------:R-:W-:Y:S02]  /*11a0*/  USEL UR5, URZ, 0x2, UP1 ;  /* 0x00000002ff057887 */ /* 0x000fe40008800000 */
[----:B------:R-:W-:Y:S02]  /*11b0*/  ULEA UR4, UR63, UR4, 0x1 ;  /* 0x000000043f047291 */ /* 0x000fe4000f8e08ff */
[----:B------:R-:W-:Y:S02]  /*11c0*/  USEL UR8, URZ, 0x8, UP0 ;  /* 0x00000008ff087887 */ /* 0x000fe40008000000 */
[----:B------:R-:W-:-:S03]  /*11d0*/  UIADD3 UR5, UPT, UPT, UR5, UR6, UR7 ;  /* 0x0000000605057290 */ /* 0x000fc6000fffe007 */
[----:B------:R-:W-:Y:S01]  /*11e0*/  UMOV UR6, 0x3 ;  /* 0x0000000300067882 */ /* 0x000fe20000000000 */
[----:B------:R-:W-:Y:S02]  /*11f0*/  UIADD3 UR5, UPT, UPT, UR5, UR8, URZ ;  /* 0x0000000805057290 */ /* 0x000fe4000fffe0ff */
[----:B------:R-:W-:-:S04]  /*1200*/  USHF.L.U32 UR4, UR6, UR4, URZ ;  /* 0x0000000406047299 */ /* 0x000fc800080006ff */
[----:B------:R-:W-:Y:S02]  /*1210*/  MOV R3, UR5 ;  /* 0x0000000500037c02 */ /* 0x000fe40008000f00 */
[----:B------:R-:W-:Y:S02]  /*1220*/  IMAD.U32 R2, RZ, RZ, UR4 ;  /* 0x00000004ff027e24 */ /* 0x000fe4000f8e00ff */
.L_x_17:
[----:B------:R-:W-:Y:S05]  /*1230*/  BRA.U !UP2, `(.L_x_18) ;  /* 0x000000010ad47547 */ /* 0x000fea000b800000 */
[----:B------:R-:W1:Y:S01]  /*1240*/  LDCU.128 UR12, c[0x0][0xb10] ;  /* 0x00016200ff0c77ac */ /* 0x000e620008000c00 */
[----:B------:R-:W2:Y:S01]  /*1250*/  LDCU UR6, c[0x0][0x370] ;  /* 0x00006e00ff0677ac */ /* 0x000ea20008000800 */
[----:B------:R-:W3:Y:S01]  /*1260*/  LDCU UR5, c[0x0][0x374] ;  /* 0x00006e80ff0577ac */ /* 0x000ee20008000800 */
[----:B------:R-:W4:Y:S01]  /*1270*/  LDCU UR28, c[0x0][0xb0c] ;  /* 0x00016180ff1c77ac */ /* 0x000f220008000800 */
[----:B------:R-:W4:Y:S01]  /*1280*/  LDCU UR4, c[0x0][0xb20] ;  /* 0x00016400ff0477ac */ /* 0x000f220008000800 */
[----:B------:R-:W4:Y:S01]  /*1290*/  LDCU.64 UR8, c[0x0][0xb28] ;  /* 0x00016500ff0877ac */ /* 0x000f220008000a00 */
[----:B-1----:R-:W-:Y:S02]  /*12a0*/  UISETP.NE.AND UP0, UPT, UR14, 0x1, UPT ;  /* 0x000000010e00788c */ /* 0x002fe4000bf05270 */
[----:B---3--:R-:W-:Y:S02]  /*12b0*/  UIMAD.WIDE.U32 UR10, UR5, UR15, URZ ;  /* 0x0000000f050a72a5 */ /* 0x008fe4000f8e00ff */
[----:B--2---:R-:W-:-:S02]  /*12c0*/  UIMAD.WIDE.U32 UR18, UR6, UR12, URZ ;  /* 0x0000000c061272a5 */ /* 0x004fc4000f8e00ff */
[----:B----4-:R-:W-:Y:S02]  /*12d0*/  UISETP.NE.AND UP1, UPT, UR28, 0x1, UPT ;  /* 0x000000011c00788c */ /* 0x010fe4000bf25270 */
[----:B------:R-:W-:Y:S01]  /*12e0*/  UISETP.NE.AND UP2, UPT, UR21, 0x1, UPT ;  /* 0x000000011500788c */ /* 0x000fe2000bf45270 */
[----:B------:R-:W-:Y:S02]  /*12f0*/  UMOV UR10, UR11 ;  /* 0x0000000b000a7c82 */ /* 0x000fe40008000000 */
[----:B------:R-:W-:Y:S01]  /*1300*/  UMOV UR18, UR19 ;  /* 0x0000001300127c82 */ /* 0x000fe20008000000 */
[----:B------:R-:W-:Y:S02]  /*1310*/  @UP0 USHF.R.U32.HI UR5, URZ, UR4, UR10 ;  /* 0x00000004ff050299 */ /* 0x000fe4000801160a */
[----:B------:R-:W-:Y:S02]  /*1320*/  UIMAD.WIDE.U32 UR22, UR24, UR15, URZ ;  /* 0x0000000f181672a5 */ /* 0x000fe4000f8e00ff */
[----:B------:R-:W-:-:S02]  /*1330*/  UIMAD.WIDE.U32 UR10, UR5, UR8, URZ ;  /* 0x00000008050a72a5 */ /* 0x000fc4000f8e00ff */
[----:B------:R-:W-:Y:S02]  /*1340*/  @UP1 USHF.R.U32.HI UR6, URZ, UR13, UR18 ;  /* 0x0000000dff061299 */ /* 0x000fe40008011612 */
[----:B------:R-:W-:Y:S02]  /*1350*/  UIMAD.WIDE.U32 UR16, UR20, UR12, URZ ;  /* 0x0000000c141072a5 */ /* 0x000fe4000f8e00ff */
[----:B------:R-:W-:Y:S01]  /*1360*/  UIMAD.WIDE.U32 UR18, UR6, UR8, URZ ;  /* 0x00000008061272a5 */ /* 0x000fe2000f8e00ff */
[----:B------:R-:W-:Y:S01]  /*1370*/  UMOV UR22, UR23 ;  /* 0x0000001700167c82 */ /* 0x000fe20008000000 */
[----:B------:R-:W-:Y:S01]  /*1380*/  UMOV UR10, UR11 ;  /* 0x0000000b000a7c82 */ /* 0x000fe20008000000 */
[----:B------:R-:W-:Y:S02]  /*1390*/  USHF.R.U32.HI UR22, URZ, UR4, UR22 ;  /* 0x00000004ff167299 */ /* 0x000fe40008011616 */
[----:B------:R-:W-:Y:S02]  /*13a0*/  @UP2 USHF.R.U32.HI UR5, URZ, UR9, UR10 ;  /* 0x00000009ff052299 */ /* 0x000fe4000801160a */
[----:B------:R-:W-:Y:S01]  /*13b0*/  UMOV UR7, UR19 ;  /* 0x0000001300077c82 */ /* 0x000fe20008000000 */
[----:B------:R-:W-:Y:S01]  /*13c0*/  UMOV UR16, UR17 ;  /* 0x0000001100107c82 */ /* 0x000fe20008000000 */
[----:B------:R-:W-:-:S02]  /*13d0*/  @UP2 USHF.R.U32.HI UR6, URZ, UR9, UR7 ;  /* 0x00000009ff062299 */ /* 0x000fc40008011607 */
[----:B------:R-:W-:Y:S02]  /*13e0*/  USHF.R.U32.HI UR13, URZ, UR13, UR16 ;  /* 0x0000000dff0d7299 */ /* 0x000fe40008011610 */
[----:B------:R-:W-:Y:S02]  /*13f0*/  USEL UR4, UR24, UR22, !UP0 ;  /* 0x0000001618047287 */ /* 0x000fe4000c000000 */
[----:B------:R-:W-:Y:S02]  /*1400*/  UIMAD UR7, UR5, UR21, URZ ;  /* 0x00000015050772a4 */ /* 0x000fe4000f8e02ff */
[----:B------:R-:W-:Y:S02]  /*1410*/  USEL UR5, UR20, UR13, !UP1 ;  /* 0x0000000d14057287 */ /* 0x000fe4000c800000 */
[----:B------:R-:W-:Y:S02]  /*1420*/  UIMAD UR12, UR6, UR21, URZ ;  /* 0x00000015060c72a4 */ /* 0x000fe4000f8e02ff */
[----:B------:R-:W-:-:S02]  /*1430*/  UISETP.GE.AND UP0, UPT, UR4, UR7, UPT ;  /* 0x000000070400728c */ /* 0x000fc4000bf06270 */
[----:B------:R-:W-:Y:S02]  /*1440*/  UIMAD.WIDE.U32 UR10, UR4, UR8, URZ ;  /* 0x00000008040a72a5 */ /* 0x000fe4000f8e00ff */
[----:B------:R-:W-:Y:S02]  /*1450*/  UISETP.GE.OR UP0, UPT, UR5, UR12, UP0 ;  /* 0x0000000c0500728c */ /* 0x000fe40008706670 */
[----:B------:R-:W-:Y:S02]  /*1460*/  UIMAD.WIDE.U32 UR12, UR5, UR8, URZ ;  /* 0x00000008050c72a5 */ /* 0x000fe4000f8e00ff */
[----:B------:R-:W-:Y:S01]  /*1470*/  UIADD3 UR10, UPT, UPT, -UR4, URZ, URZ ;  /* 0x000000ff040a7290 */ /* 0x000fe2000fffe1ff */
[----:B------:R-:W-:Y:S01]  /*1480*/  UMOV UR8, UR11 ;  /* 0x0000000b00087c82 */ /* 0x000fe20008000000 */
[----:B------:R-:W-:Y:S02]  /*1490*/  UIADD3 UR11, UPT, UPT, -UR5, URZ, URZ ;  /* 0x000000ff050b7290 */ /* 0x000fe4000fffe1ff */
[----:B------:R-:W-:-:S03]  /*14a0*/  USHF.R.U32.HI UR8, URZ, UR9, UR8 ;  /* 0x00000009ff087299 */ /* 0x000fc60008011608 */
[----:B------:R-:W-:Y:S01]  /*14b0*/  @!UP0 UMOV UR7, UR13 ;  /* 0x0000000d00078c82 */ /* 0x000fe20008000000 */
[----:B------:R-:W-:Y:S02]  /*14c0*/  UIMAD UR24, UR14, UR10, UR24 ;  /* 0x0000000a0e1872a4 */ /* 0x000fe4000f8e0218 */
[----:B------:R-:W-:Y:S02]  /*14d0*/  USEL UR8, UR4, UR8, !UP2 ;  /* 0x0000000804087287 */ /* 0x000fe4000d000000 */
[----:B------:R-:W-:Y:S02]  /*14e0*/  @!UP0 USHF.R.U32.HI UR7, URZ, UR9, UR7 ;  /* 0x00000009ff078299 */ /* 0x000fe40008011607 */
[----:B------:R-:W-:Y:S02]  /*14f0*/  UIADD3 UR9, UPT, UPT, -UR8, URZ, URZ ;  /* 0x000000ff08097290 */ /* 0x000fe4000fffe1ff */
[----:B------:R-:W-:Y:S02]  /*1500*/  @!UP0 USEL UR7, UR5, UR7, !UP2 ;  /* 0x0000000705078287 */ /* 0x000fe4000d000000 */
[----:B------:R-:W-:-:S02]  /*1510*/  UIMAD UR9, UR21, UR9, UR4 ;  /* 0x00000009150972a4 */ /* 0x000fc4000f8e0204 */
[----:B------:R-:W-:Y:S02]  /*1520*/  @!UP0 UIADD3 UR8, UPT, UPT, UR8, -UR7, URZ ;  /* 0x8000000708088290 */ /* 0x000fe4000fffe0ff */
[----:B------:R-:W-:Y:S02]  /*1530*/  @!UP0 UIMAD UR6, UR9, UR6, UR7 ;  /* 0x00000006090682a4 */ /* 0x000fe4000f8e0207 */
[----:B------:R-:W-:Y:S02]  /*1540*/  @!UP0 UIMAD UR4, UR8, UR21, UR5 ;  /* 0x00000015080482a4 */ /* 0x000fe4000f8e0205 */
[----:B------:R-:W-:Y:S02]  /*1550*/  UIMAD UR20, UR28, UR11, UR20 ;  /* 0x0000000b1c1472a4 */ /* 0x000fe4000f8e0214 */
[----:B------:R-:W-:Y:S01]  /*1560*/  UIMAD UR24, UR4, UR14, UR24 ;  /* 0x0000000e041872a4 */ /* 0x000fe2000f8e0218 */
[----:B------:R-:W-:Y:S02]  /*1570*/  @!UP0 UMOV UR5, UR6 ;  /* 0x0000000600058c82 */ /* 0x000fe40008000000 */
[----:B------:R-:W-:-:S12]  /*1580*/  UIMAD UR20, UR5, UR28, UR20 ;  /* 0x0000001c051472a4 */ /* 0x000fd8000f8e0214 */
.L_x_18:
[----:B------:R-:W-:Y:S02]  /*1590*/  UISETP.NE.AND UP1, UPT, UR29, 0x1, UPT ;  /* 0x000000011d00788c */ /* 0x000fe4000bf25270 */
[----:B------:R-:W-:Y:S02]  /*15a0*/  ULOP3.LUT UR21, UR26, 0xffff, URZ, 0xc0, !UPT ;  /* 0x0000ffff1a157892 */ /* 0x000fe4000f8ec0ff */
[----:B------:R-:W-:Y:S02]  /*15b0*/  UISETP.NE.AND UP0, UPT, UR25, 0x2, UPT ;  /* 0x000000021900788c */ /* 0x000fe4000bf05270 */
[----:B------:R-:W-:Y:S02]  /*15c0*/  ULOP3.LUT UR22, UR27, 0x800, URZ, 0xc0, !UPT ;  /* 0x000008001b167892 */ /* 0x000fe4000f8ec0ff */
[----:B------:R-:W-:Y:S02]  /*15d0*/  ULOP3.LUT UR45, UR45, 0x40, URZ, 0xc0, !UPT ;  /* 0x000000402d2d7892 */ /* 0x000fe4000f8ec0ff */
[----:B------:R-:W-:Y:S01]  /*15e0*/  USHF.L.U32 UR21, UR30, UR21, URZ ;  /* 0x000000151e157299 */ /* 0x000fe200080006ff */
[----:B------:R-:W-:Y:S11]  /*15f0*/  BRA.U UP1, `(.L_x_19) ;  /* 0x0000000101447547 */ /* 0x000ff6000b800000 */
[----:B------:R-:W1:Y:S01]  /*1600*/  LDCU.128 UR8, c[0x0][0xb10] ;  /* 0x00016200ff0877ac */ /* 0x000e620008000c00 */
[----:B------:R-:W2:Y:S01]  /*1610*/  LDCU UR12, c[0x0][0xb0c] ;  /* 0x00016180ff0c77ac */ /* 0x000ea20008000800 */
[----:B------:R-:W3:Y:S01]  /*1620*/  LDCU UR13, c[0x0][0xb20] ;  /* 0x00016400ff0d77ac */ /* 0x000ee20008000800 */
[----:B-1----:R-:W-:Y:S02]  /*1630*/  UIMAD.WIDE.U32 UR6, UR20, UR8, URZ ;  /* 0x00000008140672a5 */ /* 0x002fe4000f8e00ff */
[----:B------:R-:W-:Y:S02]  /*1640*/  UIMAD.WIDE.U32 UR4, UR24, UR11, URZ ;  /* 0x0000000b180472a5 */ /* 0x000fe4000f8e00ff */
[----:B--2---:R-:W-:Y:S02]  /*1650*/  UISETP.NE.AND UP2, UPT, UR12, 0x1, UPT ;  /* 0x000000010c00788c */ /* 0x004fe4000bf45270 */
[----:B------:R-:W-:Y:S01]  /*1660*/  UISETP.NE.AND UP1, UPT, UR10, 0x1, UPT ;  /* 0x000000010a00788c */ /* 0x000fe2000bf25270 */
[----:B------:R-:W-:-:S02]  /*1670*/  UMOV UR6, UR7 ;  /* 0x0000000700067c82 */ /* 0x000fc40008000000 */
[----:B------:R-:W-:Y:S01]  /*1680*/  UMOV UR4, UR5 ;  /* 0x0000000500047c82 */ /* 0x000fe20008000000 */
[----:B------:R-:W-:Y:S02]  /*1690*/  USHF.R.U32.HI UR6, URZ, UR9, UR6 ;  /* 0x00000009ff067299 */ /* 0x000fe40008011606 */
[----:B---3--:R-:W-:Y:S02]  /*16a0*/  USHF.R.U32.HI UR4, URZ, UR13, UR4 ;  /* 0x0000000dff047299 */ /* 0x008fe40008011604 */
[----:B------:R-:W-:Y:S02]  /*16b0*/  USEL UR5, UR20, UR6, !UP2 ;  /* 0x0000000614057287 */ /* 0x000fe4000d000000 */
[----:B------:R-:W-:-:S04]  /*16c0*/  USEL UR4, UR24, UR4, !UP1 ;  /* 0x0000000418047287 */ /* 0x000fc8000c800000 */
[----:B------:R-:W-:Y:S02]  /*16d0*/  UIADD3 UR6, UPT, UPT, UR5, -UR4, URZ ;  /* 0x8000000405067290 */ /* 0x000fe4000fffe0ff */
[----:B------:R-:W-:Y:S02]  /*16e0*/  UIADD3 UR4, UPT, UPT, -UR5, UR4, URZ ;  /* 0x0000000405047290 */ /* 0x000fe4000fffe1ff */
[----:B------:R-:W-:Y:S02]  /*16f0*/  UIMAD UR24, UR6, UR10, UR24 ;  /* 0x0000000a061872a4 */ /* 0x000fe4000f8e0218 */
[----:B------:R-:W-:-:S12]  /*1700*/  UIMAD UR20, UR4, UR12, UR20 ;  /* 0x0000000c041472a4 */ /* 0x000fd8000f8e0214 */
.L_x_19:
[----:B------:R-:W-:Y:S05]  /*1710*/  BRA.U !UP5, `(.L_x_20) ;  /* 0x000000010d0c7547 */ /* 0x000fea000b800000 */
[----:B------:R-:W-:Y:S01]  /*1720*/  UCGABAR_WAIT ;  /* 0x0000000000007dc7 */ /* 0x000fe20008000000 */
[----:B------:R-:W-:Y:S01]  /*1730*/  CCTL.IVALL ;  /* 0x00000000ff00798f */ /* 0x000fe20002000000 */
[----:B------:R-:W-:Y:S05]  /*1740*/  BRA `(.L_x_21) ;  /* 0x0000000000047947 */ /* 0x000fea0003800000 */
.L_x_20:
[----:B------:R-:W-:Y:S06]  /*1750*/  BAR.SYNC.DEFER_BLOCKING 0x0 ;  /* 0x0000000000007b1d */ /* 0x000fec0000010000 */
.L_x_21:
[----:B------:R-:W-:Y:S05]  /*1760*/  BRA.U UP0, `(.L_x_22) ;  /* 0x0000001100dc7547 */ /* 0x000fea000b800000 */
[----:B------:R-:W1:Y:S01]  /*1770*/  LDCU UR6, c[0x0][0x38c] ;  /* 0x00007180ff0677ac */ /* 0x000e620008000800 */
[----:B------:R-:W-:Y:S01]  /*1780*/  PLOP3.LUT P1, PT, PT, PT, UP3, 0x80, 0x8 ;  /* 0x000000000008781c */ /* 0x000fe20003f2f038 */
[----:B------:R-:W-:Y:S01]  /*1790*/  IMAD.MOV.U32 R12, RZ, RZ, 0x1 ;  /* 0x00000001ff0c7424 */ /* 0x000fe200078e00ff */
[----:B------:R-:W-:Y:S02]  /*17a0*/  ISETP.NE.AND P2, PT, R0, RZ, P3 ;  /* 0x000000ff0000720c */ /* 0x000fe40001f45270 */
[----:B------:R-:W-:Y:S02]  /*17b0*/  CS2R R10, SRZ ;  /* 0x00000000000a7805 */ /* 0x000fe4000001ff00 */
[----:B------:R-:W-:Y:S01]  /*17c0*/  PLOP3.LUT P1, PT, P1, PT, PT, 0x8, 0x80 ;  /* 0x000000000080781c */ /* 0x000fe20000f2e170 */
[----:B------:R-:W-:Y:S01]  /*17d0*/  IMAD.MOV.U32 R9, RZ, RZ, RZ ;  /* 0x000000ffff097224 */ /* 0x000fe200078e00ff */
[----:B------:R-:W2:Y:S01]  /*17e0*/  LDCU UR38, c[0x0][0x370] ;  /* 0x00006e00ff2677ac */ /* 0x000ea20008000800 */
[----:B------:R-:W-:Y:S01]  /*17f0*/  IMAD.MOV.U32 R8, RZ, RZ, 0x1 ;  /* 0x00000001ff087424 */ /* 0x000fe200078e00ff */
[----:B------:R-:W3:Y:S01]  /*1800*/  LDCU.64 UR26, c[0x0][0x348] ;  /* 0x00006900ff1a77ac */ /* 0x000ee20008000a00 */
[----:B------:R-:W-:Y:S01]  /*1810*/  ULEA.HI UR43, UR22, UR45, URZ, 0x1a ;  /* 0x0000002d162b7291 */ /* 0x000fe2000f8fd0ff */
[----:B------:R-:W4:Y:S01]  /*1820*/  LDCU UR37, c[0x0][0x374] ;  /* 0x00006e80ff2577ac */ /* 0x000f220008000800 */
[----:B-1----:R-:W-:-:S02]  /*1830*/  UIADD3 UR5, UPT, UPT, UR6, 0x3f, URZ ;  /* 0x0000003f06057890 */ /* 0x002fc4000fffe0ff */
[----:B------:R-:W-:Y:S02]  /*1840*/  UIADD3 UR47, UPT, UPT, UR6, 0x7e, URZ ;  /* 0x0000007e062f7890 */ /* 0x000fe4000fffe0ff */
[----:B------:R-:W-:Y:S01]  /*1850*/  USHF.R.S32.HI UR4, URZ, 0x1f, UR5 ;  /* 0x0000001fff047899 */ /* 0x000fe20008011405 */
[----:B------:R-:W-:-:S03]  /*1860*/  UMOV UR7, URZ ;  /* 0x000000ff00077c82 */ /* 0x000fc60008000000 */
[----:B------:R-:W-:Y:S02]  /*1870*/  ULEA.HI UR4, UR4, UR5, URZ, 0x6 ;  /* 0x0000000504047291 */ /* 0x000fe4000f8f30ff */
[----:B------:R-:W-:Y:S02]  /*1880*/  UIADD3 UR5, UPT, UPT, UR6, -0x1, URZ ;  /* 0xffffffff06057890 */ /* 0x000fe4000fffe0ff */
[----:B------:R-:W-:Y:S02]  /*1890*/  USHF.R.S32.HI UR40, URZ, 0x6, UR4 ;  /* 0x00000006ff287899 */ /* 0x000fe40008011404 */
[----:B------:R-:W-:Y:S02]  /*18a0*/  UISETP.GE.U32.AND UP1, UPT, UR5, -0x7f, UPT ;  /* 0xffffff810500788c */ /* 0x000fe4000bf26070 */
[----:B------:R-:W-:-:S04]  /*18b0*/  UISETP.LT.U32.AND UP0, UPT, UR40, 0x4, UPT ;  /* 0x000000042800788c */ /* 0x000fc8000bf01070 */
[----:B------:R-:W-:Y:S02]  /*18c0*/  USEL UR39, UR40, 0x4, UP0 ;  /* 0x0000000428277887 */ /* 0x000fe40008000000 */
[----:B------:R-:W-:Y:S02]  /*18d0*/  UISETP.NE.AND UP0, UPT, UR25, URZ, UPT ;  /* 0x000000ff1900728c */ /* 0x000fe4000bf05270 */
[----:B------:R-:W-:Y:S02]  /*18e0*/  UIADD3 UR4, UPT, UPT, UR39, -0x1, URZ ;  /* 0xffffffff27047890 */ /* 0x000fe4000fffe0ff */
[----:B------:R-:W-:Y:S02]  /*18f0*/  @UP1 UIADD3 UR4, UPT, UPT, UR39, URZ, URZ ;  /* 0x000000ff27041290 */ /* 0x000fe4000fffe0ff */
[----:B------:R-:W-:Y:S02]  /*1900*/  USEL UR23, UR41, 0x2, UP0 ;  /* 0x0000000229177887 */ /* 0x000fe40008000000 */
[----:B------:R-:W-:-:S02]  /*1910*/  UIADD3 UR44, UPT, UPT, UR40, -UR39, URZ ;  /* 0x80000027282c7290 */ /* 0x000fc4000fffe0ff */
[----:B------:R-:W-:Y:S02]  /*1920*/  UIADD3 UR25, UPT, UPT, UR4, 0x1, URZ ;  /* 0x0000000104197890 */ /* 0x000fe4000fffe0ff */
[----:B--234-:R-:W-:-:S12]  /*1930*/  UIADD3 UR41, UPT, UPT, -UR4, URZ, URZ ;  /* 0x000000ff04297290 */ /* 0x01cfd8000fffe1ff */
.L_x_42:
[----:B------:R-:W-:Y:S01]  /*1940*/  UISETP.NE.AND UP0, UPT, UR46, URZ, UPT ;  /* 0x000000ff2e00728c */ /* 0x000fe2000bf05270 */
[----:B-1----:R-:W1:Y:S08]  /*1950*/  S2UR UR46, SR_CgaCtaId ;  /* 0x00000000002e79c3 */ /* 0x002e700000008800 */
[----:B------:R-:W-:Y:S05]  /*1960*/  BRA.U UP0, `(.L_x_23) ;  /* 0x0000000100347547 */ /* 0x000fea000b800000 */
[----:B------:R-:W2:Y:S01]  /*1970*/  S2R R0, SR_CgaCtaId ;  /* 0x0000000000007919 */ /* 0x000ea20000008800 */
[----:B------:R-:W-:Y:S02]  /*1980*/  MOV R3, 0x400 ;  /* 0x0000040000037802 */ /* 0x000fe40000000f00 */
[----:B------:R-:W-:Y:S02]  /*1990*/  SHF.L.U32 R2, R8, 0x1f, RZ ;  /* 0x0000001f08027819 */ /* 0x000fe400000006ff */
[----:B--2---:R-:W-:-:S05]  /*19a0*/  LEA R0, R0, R3, 0x18 ;  /* 0x0000000300007211 */ /* 0x004fca00078ec0ff */
[----:B------:R-:W-:-:S04]  /*19b0*/  IMAD R3, R9, 0x8, R0 ;  /* 0x0000000809037824 */ /* 0x000fc800078e0200 */
[----:B------:R-:W2:Y:S02]  /*19c0*/  SYNCS.PHASECHK.TRANS64.TRYWAIT P0, [R3+URZ+0xe0], R2 ;  /* 0x0000e002030075a7 */ /* 0x000ea400080011ff */
[----:B--2---:R-:W-:Y:S05]  /*19d0*/  @!P0 BRA `(.L_x_24) ;  /* 0x0000006400208947 */ /* 0x004fea0003800000 */
.L_x_123:
[----:B------:R-:W-:Y:S01]  /*19e0*/  VIADD R9, R9, 0x1 ;  /* 0x0000000109097836 */ /* 0x000fe20000000000 */
[----:B------:R2:W-:Y:S04]  /*19f0*/  SYNCS.ARRIVE.TRANS64.A1T0 RZ, [R3+URZ+0xd0], RZ ;  /* 0x0000d0ff03ff79a7 */ /* 0x0005e800081000ff */
[----:B------:R-:W-:-:S04]  /*1a00*/  ISETP.NE.AND P0, PT, R9, 0x2, PT ;  /* 0x000000020900780c */ /* 0x000fc80003f05270 */
[----:B------:R-:W-:Y:S02]  /*1a10*/  SEL R9, R9, RZ, P0 ;  /* 0x000000ff09097207 */ /* 0x000fe40000000000 */
[----:B--2---:R-:W-:-:S04]  /*1a20*/  SEL R3, RZ, 0x1, P0 ;  /* 0x00000001ff037807 */ /* 0x004fc80000000000 */
[----:B------:R-:W-:-:S07]  /*1a30*/  LOP3.LUT R8, R8, R3, RZ, 0x3c, !PT ;  /* 0x0000000308087212 */ /* 0x000fce00078e3cff */
.L_x_23:
[----:B------:R-:W-:Y:S01]  /*1a40*/  UMOV UR6, 0x400 ;  /* 0x0000040000067882 */ /* 0x000fe20000000000 */
[----:B------:R-:W-:Y:S01]  /*1a50*/  SHF.L.U32 R0, R12, 0x1f, RZ ;  /* 0x0000001f0c007819 */ /* 0x000fe200000006ff */
[----:B-1----:R-:W-:Y:S02]  /*1a60*/  ULEA UR6, UR46, UR6, 0x18 ;  /* 0x000000062e067291 */ /* 0x002fe4000f8ec0ff */
[----:B------:R-:W-:Y:S02]  /*1a70*/  UISETP.GE.U32.AND UP0, UPT, UR47, 0x7f, UPT ;  /* 0x0000007f2f00788c */ /* 0x000fe4000bf06070 */
[----:B------:R-:W-:Y:S02]  /*1a80*/  ULEA UR4, UR7, UR6, 0x3 ;  /* 0x0000000607047291 */ /* 0x000fe4000f8e18ff */
[----:B------:R-:W-:Y:S01]  /*1a90*/  ULEA UR11, UR24, UR45, 0x7 ;  /* 0x0000002d180b7291 */ /* 0x000fe2000f8e38ff */
[----:B------:R-:W-:-:S06]  /*1aa0*/  UMOV UR13, URZ ;  /* 0x000000ff000d7c82 */ /* 0x000fcc0008000000 */
[----:B------:R1:W2:Y:S01]  /*1ab0*/  SYNCS.PHASECHK.TRANS64.TRYWAIT P0, [UR4+0x20], R0 ;  /* 0x00002000ff0075a7 */ /* 0x0002a20008001104 */
[----:B------:R-:W-:-:S04]  /*1ac0*/  ULEA.HI UR4, UR20, UR20, URZ, 0x1 ;  /* 0x0000001414047291 */ /* 0x000fc8000f8f08ff */
[----:B------:R-:W-:-:S04]  /*1ad0*/  USHF.L.U32 UR4, UR4, 0x6, URZ ;  /* 0x0000000604047899 */ /* 0x000fc800080006ff */
[----:B------:R-:W-:-:S04]  /*1ae0*/  ULOP3.LUT UR35, UR4, 0xffffff80, URZ, 0xc0, !UPT ;  /* 0xffffff8004237892 */ /* 0x000fc8000f8ec0ff */
[----:B------:R-:W-:Y:S01]  /*1af0*/  UIADD3 UR35, UPT, UPT, UR43, UR35, URZ ;  /* 0x000000232b237290 */ /* 0x000fe2000fffe0ff */
[----:B------:R-:W-:Y:S11]  /*1b00*/  BRA.U !UP0, `(.L_x_25) ;  /* 0x0000000108c47547 */ /* 0x000ff6000b800000 */
[----:B------:R-:W-:Y:S01]  /*1b10*/  UMOV UR16, UR41 ;  /* 0x0000002900107c82 */ /* 0x000fe20008000000 */
[----:B------:R-:W-:Y:S01]  /*1b20*/  UMOV UR4, UR7 ;  /* 0x0000000700047c82 */ /* 0x000fe20008000000 */
[----:B------:R-:W-:-:S05]  /*1b30*/  UMOV UR34, URZ ;  /* 0x000000ff00227c82 */ /* 0x000fca0008000000 */
.L_x_31:
[----:B------:R-:W-:Y:S01]  /*1b40*/  ULEA UR33, UR4, UR6, 0x3 ;  /* 0x0000000604217291 */ /* 0x000fe2000f8e18ff */
[----:B------:R-:W-:Y:S01]  /*1b50*/  @P3 MOV R2, 0x4000 ;  /* 0x0000400000023802 */ /* 0x000fe20000000f00 */
[----:B--234-:R-:W-:Y:S10]  /*1b60*/  @P0 BRA `(.L_x_26) ;  /* 0x00000000000c0947 */ /* 0x01cff40003800000 */
[----:B------:R-:W-:-:S04]  /*1b70*/  SHF.L.U32 R3, R12, 0x1f, RZ ;  /* 0x0000001f0c037819 */ /* 0x000fc800000006ff */
[----:B------:R-:W2:Y:S02]  /*1b80*/  SYNCS.PHASECHK.TRANS64.TRYWAIT P0, [UR33+0x20], R3 ;  /* 0x00002003ff0075a7 */ /* 0x000ea40008001121 */
[----:B--2---:R-:W-:Y:S05]  /*1b90*/  @!P0 BRA `(.L_x_27) ;  /* 0x0000006000c48947 */ /* 0x004fea0003800000 */
.L_x_26:
[----:B------:R2:W-:Y:S01]  /*1ba0*/  @P3 SYNCS.ARRIVE.TRANS64 RZ, [UR33], R2 ;  /* 0x00000002ffff39a7 */ /* 0x0005e20008000021 */
[----:B------:R-:W-:Y:S02]  /*1bb0*/  ULOP3.LUT UR5, UR23, 0x2, URZ, 0xfc, !UPT ;  /* 0x0000000217057892 */ /* 0x000fe4000f8efcff */
[----:B------:R-:W-:Y:S02]  /*1bc0*/  UIADD3 UR16, UPT, UPT, UR16, 0x1, URZ ;  /* 0x0000000110107890 */ /* 0x000fe4000fffe0ff */
[----:B------:R-:W-:Y:S02]  /*1bd0*/  UISETP.NE.AND UP0, UPT, UR5, 0x2, UPT ;  /* 0x000000020500788c */ /* 0x000fe4000bf05270 */
[----:B------:R-:W-:-:S07]  /*1be0*/  UISETP.NE.AND UP2, UPT, UR16, 0x1, UPT ;  /* 0x000000011000788c */ /* 0x000fce000bf45270 */
[----:B------:R-:W-:Y:S05]  /*1bf0*/  BRA.U UP0, `(.L_x_28) ;  /* 0x0000000100047547 */ /* 0x000fea000b800000 */
[----:B------:R-:W-:Y:S05]  /*1c00*/  BPT.TRAP 0x1 ;  /* 0x000000040000795c */ /* 0x000fea0000300000 */
.L_x_28:
[----:B------:R-:W-:Y:S04]  /*1c10*/  BSSY.RECONVERGENT B0, `(.L_x_29) ;  /* 0x0000003000007945 */ /* 0x000fe80003800200 */
[----:B------:R-:W-:Y:S05]  /*1c20*/  @!P2 BRA `(.L_x_30) ;  /* 0x000000000004a947 */ /* 0x000fea0003800000 */
[----:B------:R-:W-:Y:S05]  /*1c30*/  BPT.TRAP 0x1 ;  /* 0x000000040000795c */ /* 0x000fea0000300000 */
.L_x_30:
[----:B------:R-:W-:Y:S05]  /*1c40*/  BSYNC.RECONVERGENT B0 ;  /* 0x0000000000007941 */ /* 0x000fea0003800200 */
.L_x_29:
[----:B------:R-:W-:Y:S02]  /*1c50*/  UIADD3 UR5, UPT, UPT, UR4, 0x1, URZ ;  /* 0x0000000104057890 */ /* 0x000fe4000fffe0ff */
[----:B------:R-:W-:Y:S02]  /*1c60*/  UIADD3 UR14, UP1, UPT, UR26, 0x80, URZ ;  /* 0x000000801a0e7890 */ /* 0x000fe4000ff3e0ff */
[----:B------:R-:W-:Y:S02]  /*1c70*/  UISETP.NE.AND UP0, UPT, UR5, 0x4, UPT ;  /* 0x000000040500788c */ /* 0x000fe4000bf05270 */
[----:B------:R-:W-:Y:S02]  /*1c80*/  ULOP3.LUT UR33, UR33, 0xfefffff8, URZ, 0xc0, !UPT ;  /* 0xfefffff821217892 */ /* 0x000fe4000f8ec0ff */
[----:B------:R-:W-:Y:S02]  /*1c90*/  USEL UR8, URZ, 0x1, UP0 ;  /* 0x00000001ff087887 */ /* 0x000fe40008000000 */
[----:B------:R-:W-:-:S02]  /*1ca0*/  USEL UR7, UR5, URZ, UP0 ;  /* 0x000000ff05077287 */ /* 0x000fc40008000000 */
[----:B------:R-:W-:Y:S02]  /*1cb0*/  UIADD3.X UR15, UPT, UPT, URZ, UR27, URZ, UP1, !UPT ;  /* 0x0000001bff0f7290 */ /* 0x000fe40008ffe4ff */
[----:B------:R-:W-:Y:S01]  /*1cc0*/  ULEA UR5, UR7, UR6, 0x3 ;  /* 0x0000000607057291 */ /* 0x000fe2000f8e18ff */
[----:B------:R-:W-:Y:S01]  /*1cd0*/  LOP3.LUT R12, R12, UR8, RZ, 0x3c, !PT ;  /* 0x000000080c0c7c12 */ /* 0x000fe2000f8e3cff */
[----:B------:R-:W-:Y:S02]  /*1ce0*/  USHF.L.U32 UR8, UR4, 0xc, URZ ;  /* 0x0000000c04087899 */ /* 0x000fe400080006ff */
[----:B------:R-:W-:Y:S01]  /*1cf0*/  UIADD3 UR4, UP0, UPT, UR26, 0x180, URZ ;  /* 0x000001801a047890 */ /* 0x000fe2000ff1e0ff */
[----:B-1----:R-:W-:Y:S01]  /*1d00*/  SHF.L.U32 R0, R12, 0x1f, RZ ;  /* 0x0000001f0c007819 */ /* 0x002fe200000006ff */
[----:B------:R-:W-:Y:S02]  /*1d10*/  ULOP3.LUT UR32, UR8, UR22, URZ, 0xfc, !UPT ;  /* 0x0000001608207292 */ /* 0x000fe4000f8efcff */
[----:B------:R-:W-:Y:S01]  /*1d20*/  UPRMT UR13, URZ, 0x5410, UR21 ;  /* 0x00005410ff0d7896 */ /* 0x000fe20008000015 */
[----:B------:R3:W4:Y:S01]  /*1d30*/  SYNCS.PHASECHK.TRANS64.TRYWAIT P0, [UR5+0x20], R0 ;  /* 0x00002000ff0075a7 */ /* 0x0007220008001105 */
[----:B------:R-:W-:-:S02]  /*1d40*/  UIADD3 UR32, UPT, UPT, UR6, 0x4300, UR32 ;  /* 0x0000430006207890 */ /* 0x000fc4000fffe020 */
[----:B------:R-:W-:Y:S02]  /*1d50*/  UIADD3 UR8, UPT, UPT, UR6, 0x8300, UR8 ;  /* 0x0000830006087890 */ /* 0x000fe4000fffe008 */
[----:B------:R-:W-:Y:S01]  /*1d60*/  UIADD3.X UR5, UPT, UPT, URZ, UR27, URZ, UP0, !UPT ;  /* 0x0000001bff057290 */ /* 0x000fe200087fe4ff */
[----:B------:R-:W-:Y:S01]  /*1d70*/  UMOV UR18, 0x0 ;  /* 0x0000000000127882 */ /* 0x000fe20000000000 */
[----:B------:R-:W-:Y:S01]  /*1d80*/  UMOV UR19, 0x10000000 ;  /* 0x1000000000137882 */ /* 0x000fe20000000000 */
[----:B------:R-:W-:Y:S01]  /*1d90*/  UMOV UR10, UR34 ;  /* 0x00000022000a7c82 */ /* 0x000fe20008000000 */
[----:B------:R-:W-:Y:S01]  /*1da0*/  UMOV UR12, UR36 ;  /* 0x00000024000c7c82 */ /* 0x000fe20008000000 */
[----:B------:R-:W-:Y:S01]  /*1db0*/  UMOV UR9, UR33 ;  /* 0x0000002100097c82 */ /* 0x000fe20008000000 */
[----:B------:R1:W-:Y:S03]  /*1dc0*/  UTMALDG.3D.MULTICAST.2CTA [UR32], [UR14], UR13, desc[UR18] ;  /* 0x000012200e0073b4 */ /* 0x0003e6000821180d */
[----:B------:R2:W-:Y:S01]  /*1dd0*/  UTMALDG.3D.2CTA [UR8], [UR4], desc[UR18] ;  /* 0x00001208040075b4 */ /* 0x0005e20008211000 */
[----:B-1----:R-:W-:Y:S01]  /*1de0*/  UIADD3 UR34, UPT, UPT, UR34, 0x40, URZ ;  /* 0x0000004022227890 */ /* 0x002fe2000fffe0ff */
[----:B------:R-:W-:Y:S01]  /*1df0*/  UMOV UR13, UR25 ;  /* 0x00000019000d7c82 */ /* 0x000fe20008000000 */
[----:B--2---:R-:W-:Y:S01]  /*1e00*/  UMOV UR4, UR7 ;  /* 0x0000000700047c82 */ /* 0x004fe20008000000 */
[----:B------:R-:W-:Y:S09]  /*1e10*/  BRA.U UP2, `(.L_x_31) ;  /* 0xfffffffd02487547 */ /* 0x000ff2000b83ffff */
.L_x_25:
[----:B------:R-:W-:Y:S01]  /*1e20*/  ULEA UR4, UR7, UR6, 0x3 ;  /* 0x0000000607047291 */ /* 0x000fe2000f8e18ff */
[----:B-1-3--:R-:W-:Y:S01]  /*1e30*/  SHF.L.U32 R0, R12, 0x1f, RZ ;  /* 0x0000001f0c007819 */ /* 0x00afe200000006ff */
[----:B------:R-:W-:Y:S01]  /*1e40*/  @!P1 SYNCS.ARRIVE.TRANS64.A1T0 RZ, [UR6+0x68], RZ ;  /* 0x000068ffffff99a7 */ /* 0x000fe20008100006 */
[----:B------:R-:W-:-:S06]  /*1e50*/  UISETP.GT.AND UP0, UPT, UR40, UR39, UPT ;  /* 0x000000272800728c */ /* 0x000fcc000bf04270 */
[----:B--2-4-:R1:W2:Y:S03]  /*1e60*/  SYNCS.PHASECHK.TRANS64.TRYWAIT P0, [UR4+0x20], R0 ;  /* 0x00002000ff0075a7 */ /* 0x0142a60008001104 */
[----:B------:R-:W-:Y:S05]  /*1e70*/  BRA.U !UP0, `(.L_x_32) ;  /* 0x0000000108c47547 */ /* 0x000fea000b800000 */
[----:B------:R-:W-:Y:S01]  /*1e80*/  UIADD3 UR24, UPT, UPT, UR44, UR13, URZ ;  /* 0x0000000d2c187290 */ /* 0x000fe2000fffe0ff */
[----:B------:R-:W-:-:S11]  /*1e90*/  UMOV UR4, UR7 ;  /* 0x0000000700047c82 */ /* 0x000fd60008000000 */
.L_x_38:
[----:B------:R-:W-:Y:S01]  /*1ea0*/  ULEA UR17, UR4, UR6, 0x3 ;  /* 0x0000000604117291 */ /* 0x000fe2000f8e18ff */
[----:B--2---:R-:W-:Y:S01]  /*1eb0*/  @P3 MOV R2, 0x4000 ;  /* 0x0000400000023802 */ /* 0x004fe20000000f00 */
[----:B--2-4-:R-:W-:Y:S10]  /*1ec0*/  @P0 BRA `(.L_x_33) ;  /* 0x00000000000c0947 */ /* 0x014ff40003800000 */
[----:B------:R-:W-:-:S04]  /*1ed0*/  SHF.L.U32 R3, R12, 0x1f, RZ ;  /* 0x0000001f0c037819 */ /* 0x000fc800000006ff */
[----:B------:R-:W2:Y:S02]  /*1ee0*/  SYNCS.PHASECHK.TRANS64.TRYWAIT P0, [UR17+0x20], R3 ;  /* 0x00002003ff0075a7 */ /* 0x000ea40008001111 */
[----:B--2---:R-:W-:Y:S05]  /*1ef0*/  @!P0 BRA `(.L_x_34) ;  /* 0x0000006000048947 */ /* 0x004fea0003800000 */
.L_x_33:
[----:B------:R2:W-:Y:S01]  /*1f00*/  @P3 SYNCS.ARRIVE.TRANS64 RZ, [UR17], R2 ;  /* 0x00000002ffff39a7 */ /* 0x0005e20008000011 */
[----:B------:R-:W-:-:S04]  /*1f10*/  ULOP3.LUT UR5, UR23, 0x2, URZ, 0xfc, !UPT ;  /* 0x0000000217057892 */ /* 0x000fc8000f8efcff */
[----:B------:R-:W-:-:S09]  /*1f20*/  UISETP.NE.AND UP0, UPT, UR5, 0x2, UPT ;  /* 0x000000020500788c */ /* 0x000fd2000bf05270 */
[----:B------:R-:W-:Y:S05]  /*1f30*/  BRA.U UP0, `(.L_x_35) ;  /* 0x0000000100047547 */ /* 0x000fea000b800000 */
[----:B------:R-:W-:Y:S05]  /*1f40*/  BPT.TRAP 0x1 ;  /* 0x000000040000795c */ /* 0x000fea0000300000 */
.L_x_35:
[----:B------:R-:W-:Y:S04]  /*1f50*/  BSSY.RECONVERGENT B0, `(.L_x_36) ;  /* 0x0000003000007945 */ /* 0x000fe80003800200 */
[----:B------:R-:W-:Y:S05]  /*1f60*/  @!P2 BRA `(.L_x_37) ;  /* 0x000000000004a947 */ /* 0x000fea0003800000 */
[----:B------:R-:W-:Y:S05]  /*1f70*/  BPT.TRAP 0x1 ;  /* 0x000000040000795c */ /* 0x000fea0000300000 */
.L_x_37:
[----:B------:R-:W-:Y:S05]  /*1f80*/  BSYNC.RECONVERGENT B0 ;  /* 0x0000000000007941 */ /* 0x000fea0003800200 */
.L_x_36:
[----:B------:R-:W-:Y:S02]  /*1f90*/  UIADD3 UR5, UPT, UPT, UR4, 0x1, URZ ;  /* 0x0000000104057890 */ /* 0x000fe4000fffe0ff */
[----:B------:R-:W-:Y:S02]  /*1fa0*/  USHF.L.U32 UR18, UR13, 0x6, URZ ;  /* 0x000000060d127899 */ /* 0x000fe400080006ff */
[----:B------:R-:W-:Y:S02]  /*1fb0*/  UISETP.NE.AND UP0, UPT, UR5, 0x4, UPT ;  /* 0x000000040500788c */ /* 0x000fe4000bf05270 */
[----:B------:R-:W-:Y:S02]  /*1fc0*/  ULOP3.LUT UR17, UR17, 0xfefffff8, URZ, 0xc0, !UPT ;  /* 0xfefffff811117892 */ /* 0x000fe4000f8ec0ff */
[----:B------:R-:W-:Y:S02]  /*1fd0*/  USEL UR8, URZ, 0x1, UP0 ;  /* 0x00000001ff087887 */ /* 0x000fe40008000000 */
[----:B------:R-:W-:-:S02]  /*1fe0*/  USEL UR7, UR5, URZ, UP0 ;  /* 0x000000ff05077287 */ /* 0x000fc40008000000 */
[----:B------:R-:W-:Y:S02]  /*1ff0*/  UIADD3 UR14, UP0, UPT, UR26, 0x180, URZ ;  /* 0x000001801a0e7890 */ /* 0x000fe4000ff1e0ff */
        /* <DEDUP_REMOVED lines=9> */
[----:B------:R-:W-:Y:S02]  /*2090*/  UIADD3.X UR5, UPT, UPT, URZ, UR27, URZ, UP1, !UPT ;  /* 0x0000001bff057290 */ /* 0x000fe40008ffe4ff */
[----:B------:R-:W-:Y:S02]  /*20a0*/  UIADD3 UR8, UPT, UPT, UR6, 0x8300, UR8 ;  /* 0x0000830006087890 */ /* 0x000fe4000fffe008 */
[----:B------:R-:W-:Y:S01]  /*20b0*/  UIADD3.X UR15, UPT, UPT, URZ, UR27, URZ, UP0, !UPT ;  /* 0x0000001bff0f7290 */ /* 0x000fe200087fe4ff */
[----:B------:R-:W-:Y:S01]  /*20c0*/  UMOV UR28, 0x0 ;  /* 0x00000000001c7882 */ /* 0x000fe20000000000 */
[----:B------:R-:W-:Y:S01]  /*20d0*/  UMOV UR29, 0x10000000 ;  /* 0x10000000001d7882 */ /* 0x000fe20000000000 */
[----:B------:R-:W-:Y:S01]  /*20e0*/  UMOV UR19, UR35 ;  /* 0x0000002300137c82 */ /* 0x000fe20008000000 */
[----:B------:R-:W-:Y:S01]  /*20f0*/  UMOV UR20, UR36 ;  /* 0x0000002400147c82 */ /* 0x000fe20008000000 */
[----:B------:R-:W-:Y:S01]  /*2100*/  UMOV UR12, UR36 ;  /* 0x00000024000c7c82 */ /* 0x000fe20008000000 */
[----:B------:R1:W-:Y:S01]  /*2110*/  UTMALDG.3D.MULTICAST.2CTA [UR16], [UR4], UR10, desc[UR28] ;  /* 0x00001c10040073b4 */ /* 0x0003e2000821180a */
[----:B------:R-:W-:Y:S01]  /*2120*/  UMOV UR9, UR17 ;  /* 0x0000001100097c82 */ /* 0x000fe20008000000 */
[----:B------:R-:W-:-:S04]  /*2130*/  UIADD3 UR13, UPT, UPT, UR13, 0x1, URZ ;  /* 0x000000010d0d7890 */ /* 0x000fc8000fffe0ff */
[----:B------:R-:W-:Y:S01]  /*2140*/  UISETP.NE.AND UP0, UPT, UR13, UR24, UPT ;  /* 0x000000180d00728c */ /* 0x000fe2000bf05270 */
[----:B-1----:R-:W-:Y:S01]  /*2150*/  UMOV UR10, UR18 ;  /* 0x00000012000a7c82 */ /* 0x002fe20008000000 */
[----:B------:R-:W-:Y:S01]  /*2160*/  UMOV UR4, UR7 ;  /* 0x0000000700047c82 */ /* 0x000fe20008000000 */
[----:B------:R3:W-:Y:S06]  /*2170*/  UTMALDG.3D.2CTA [UR8], [UR14], desc[UR28] ;  /* 0x00001c080e0075b4 */ /* 0x0007ec0008211000 */
[----:B---3--:R-:W-:Y:S05]  /*2180*/  BRA.U UP0, `(.L_x_38) ;  /* 0xfffffffd00447547 */ /* 0x008fea000b83ffff */
.L_x_32:
[C---:B------:R-:W-:Y:S01]  /*2190*/  LEA R3, R11.reuse, UR6, 0x3 ;  /* 0x000000060b037c11 */ /* 0x040fe2000f8e18ff */
[----:B------:R-:W-:Y:S01]  /*21a0*/  NOP ;  /* 0x0000000000007918 */ /* 0x000fe20000000000 */
[----:B-1----:R-:W-:Y:S02]  /*21b0*/  SHF.L.U32 R0, R10, 0x1f, RZ ;  /* 0x0000001f0a007819 */ /* 0x002fe400000006ff */
[----:B------:R-:W-:Y:S02]  /*21c0*/  LEA R5, R11, UR6, 0x4 ;  /* 0x000000060b057c11 */ /* 0x000fe4000f8e20ff */
[----:B--2-4-:R-:W1:Y:S02]  /*21d0*/  SYNCS.PHASECHK.TRANS64.TRYWAIT P0, [R3+URZ+0x70], R0 ;  /* 0x00007000030075a7 */ /* 0x014e6400080011ff */
[----:B-1----:R-:W-:Y:S05]  /*21e0*/  @!P0 BRA `(.L_x_39) ;  /* 0x0000005c00608947 */ /* 0x002fea0003800000 */
.L_x_126:
[----:B------:R-:W2:Y:S01]  /*21f0*/  LDS.128 R4, [R5+0x100] ;  /* 0x0001000005047984 */ /* 0x000ea20000000c00 */
[----:B------:R-:W-:Y:S01]  /*2200*/  UISETP.GE.AND UP0, UPT, UR42, 0x1, UPT ;  /* 0x000000012a00788c */ /* 0x000fe2000bf06270 */
[----:B------:R-:W-:Y:S01]  /*2210*/  @!PT LDS RZ, [RZ] ;  /* 0x00000000fffff984 */ /* 0x000fe20000000800 */
[----:B------:R-:W-:Y:S01]  /*2220*/  @!PT LDS RZ, [RZ] ;  /* 0x00000000fffff984 */ /* 0x000fe20000000800 */
[----:B------:R-:W-:Y:S01]  /*2230*/  @!PT LDS RZ, [RZ] ;  /* 0x00000000fffff984 */ /* 0x000fe20000000800 */
[----:B------:R-:W-:Y:S01]  /*2240*/  @!PT LDS RZ, [RZ] ;  /* 0x00000000fffff984 */ /* 0x000fe20000000800 */
[----:B------:R3:W-:Y:S06]  /*2250*/  MEMBAR.ALL.CTA ;  /* 0x0000000000007992 */ /* 0x0007ec0000008000 */
[----:B---3--:R-:W3:Y:S01]  /*2260*/  FENCE.VIEW.ASYNC.S ;  /* 0x00000000000073c6 */ /* 0x008ee20000000000 */
[----:B--2---:R-:W-:-:S13]  /*2270*/  LOP3.LUT P0, RZ, R6, 0x1, RZ, 0xc0, !PT ;  /* 0x0000000106ff7812 */ /* 0x004fda000780c0ff */
[----:B---3--:R-:W-:Y:S01]  /*2280*/  VOTEU.ANY UP1, P0 ;  /* 0x0000000000ff7886 */ /* 0x008fe20000020100 */
[----:B------:R-:W-:-:S13]  /*2290*/  PLOP3.LUT P0, PT, PT, PT, UP1, 0x80, 0x8 ;  /* 0x000000000008781c */ /* 0x000fda0003f0f018 */
[----:B-1----:R-:W-:Y:S02]  /*22a0*/  @P0 LOP3.LUT R0, R5, 0xffff, RZ, 0xc0, !PT ;  /* 0x0000ffff05000812 */ /* 0x002fe400078ec0ff */
[----:B------:R-:W-:Y:S02]  /*22b0*/  @P0 MOV R2, R4 ;  /* 0x0000000400020202 */ /* 0x000fe40000000f00 */
[----:B------:R-:W-:Y:S01]  /*22c0*/  @P0 R2UR UR5, R0 ;  /* 0x00000000000502ca */ /* 0x000fe200000e0000 */
[----:B------:R-:W-:Y:S01]  /*22d0*/  VIADD R0, R3, 0x80 ;  /* 0x0000008003007836 */ /* 0x000fe20000000000 */
[----:B------:R-:W-:Y:S02]  /*22e0*/  @P0 SHF.R.U32.HI R4, RZ, 0x10, R5 ;  /* 0x00000010ff040819 */ /* 0x000fe40000011605 */
[----:B------:R-:W-:Y:S02]  /*22f0*/  @P0 R2UR UR8, R2 ;  /* 0x00000000020802ca */ /* 0x000fe400000e0000 */
[----:B------:R-:W-:-:S02]  /*2300*/  PRMT R0, RZ, 0x654, R0 ;  /* 0x00000654ff007816 */ /* 0x000fc40000000000 */
[----:B------:R-:W-:Y:S02]  /*2310*/  @P0 R2UR UR4, R4 ;  /* 0x00000000040402ca */ /* 0x000fe400000e0000 */
[----:B------:R1:W-:Y:S03]  /*2320*/  SYNCS.ARRIVE.TRANS64.RED.A1T0 RZ, [R0+URZ], RZ ;  /* 0x000000ff00ff79a7 */ /* 0x0003e600081004ff */
[----:B------:R-:W-:-:S04]  /*2330*/  @UP1 UMOV UR30, UR5 ;  /* 0x00000005001e1c82 */ /* 0x000fc80008000000 */
[----:B------:R-:W-:-:S04]  /*2340*/  @UP1 UMOV UR31, UR8 ;  /* 0x00000008001f1c82 */ /* 0x000fc80008000000 */
[----:B------:R-:W-:Y:S01]  /*2350*/  @UP1 UMOV UR36, UR4 ;  /* 0x0000000400241c82 */ /* 0x000fe20008000000 */
[----:B------:R-:W-:Y:S05]  /*2360*/  BRA.U !UP0, `(.L_x_40) ;  /* 0x0000000108d47547 */ /* 0x000fea000b800000 */
[----:B------:R-:W2:Y:S01]  /*2370*/  LDCU.128 UR12, c[0x0][0xb10] ;  /* 0x00016200ff0c77ac */ /* 0x000ea20008000c00 */
[----:B------:R-:W3:Y:S01]  /*2380*/  LDCU UR24, c[0x0][0xb20] ;  /* 0x00016400ff1877ac */ /* 0x000ee20008000800 */
[----:B------:R-:W4:Y:S01]  /*2390*/  LDCU UR20, c[0x0][0xb0c] ;  /* 0x00016180ff1477ac */ /* 0x000f220008000800 */
[----:B------:R-:W1:Y:S01]  /*23a0*/  LDCU.64 UR10, c[0x0][0xb28] ;  /* 0x00016500ff0a77ac */ /* 0x000e620008000a00 */
[----:B------:R-:W-:Y:S02]  /*23b0*/  UISETP.NE.AND UP3, UPT, UR42, 0x1, UPT ;  /* 0x000000012a00788c */ /* 0x000fe4000bf65270 */
[----:B--2---:R-:W-:Y:S02]  /*23c0*/  UIMAD.WIDE.U32 UR8, UR37, UR15, URZ ;  /* 0x0000000f250872a5 */ /* 0x004fe4000f8e00ff */
[----:B------:R-:W-:Y:S02]  /*23d0*/  UIMAD.WIDE.U32 UR4, UR38, UR12, URZ ;  /* 0x0000000c260472a5 */ /* 0x000fe4000f8e00ff */
[----:B------:R-:W-:-:S02]  /*23e0*/  UISETP.NE.AND UP0, UPT, UR14, 0x1, UPT ;  /* 0x000000010e00788c */ /* 0x000fc4000bf05270 */
[----:B------:R-:W-:Y:S01]  /*23f0*/  UIMAD.WIDE.U32 UR28, UR30, UR15, URZ ;  /* 0x0000000f1e1c72a5 */ /* 0x000fe2000f8e00ff */
[----:B------:R-:W-:Y:S02]  /*2400*/  UMOV UR8, UR9 ;  /* 0x0000000900087c82 */ /* 0x000fe40008000000 */
[----:B------:R-:W-:Y:S01]  /*2410*/  UMOV UR4, UR5 ;  /* 0x0000000500047c82 */ /* 0x000fe20008000000 */
[----:B---3--:R-:W-:Y:S02]  /*2420*/  USHF.R.U32.HI UR8, URZ, UR24, UR8 ;  /* 0x00000018ff087299 */ /* 0x008fe40008011608 */
[----:B----4-:R-:W-:Y:S02]  /*2430*/  UISETP.NE.AND UP2, UPT, UR20, 0x1, UPT ;  /* 0x000000011400788c */ /* 0x010fe4000bf45270 */
[----:B------:R-:W-:Y:S02]  /*2440*/  USHF.R.U32.HI UR4, URZ, UR13, UR4 ;  /* 0x0000000dff047299 */ /* 0x000fe40008011604 */
[----:B------:R-:W-:-:S02]  /*2450*/  USEL UR5, UR37, UR8, !UP0 ;  /* 0x0000000825057287 */ /* 0x000fc4000c000000 */
[----:B------:R-:W-:Y:S02]  /*2460*/  USEL UR8, UR38, UR4, !UP2 ;  /* 0x0000000426087287 */ /* 0x000fe4000d000000 */
[----:B-1----:R-:W-:Y:S01]  /*2470*/  UIMAD.WIDE.U32 UR16, UR5, UR10, URZ ;  /* 0x0000000a051072a5 */ /* 0x002fe2000f8e00ff */
[----:B------:R-:W-:Y:S01]  /*2480*/  UMOV UR4, UR29 ;  /* 0x0000001d00047c82 */ /* 0x000fe20008000000 */
[----:B------:R-:W-:Y:S02]  /*2490*/  UIMAD.WIDE.U32 UR18, UR31, UR12, URZ ;  /* 0x0000000c1f1272a5 */ /* 0x000fe4000f8e00ff */
[----:B------:R-:W-:-:S03]  /*24a0*/  UIMAD.WIDE.U32 UR28, UR8, UR10, URZ ;  /* 0x0000000a081c72a5 */ /* 0x000fc6000f8e00ff */
[----:B------:R-:W-:Y:S01]  /*24b0*/  UMOV UR16, UR17 ;  /* 0x0000001100107c82 */ /* 0x000fe20008000000 */
[----:B------:R-:W-:Y:S02]  /*24c0*/  USHF.R.U32.HI UR4, URZ, UR24, UR4 ;  /* 0x00000018ff047299 */ /* 0x000fe40008011604 */
[----:B------:R-:W-:Y:S01]  /*24d0*/  @UP3 USHF.R.U32.HI UR5, URZ, UR11, UR16 ;  /* 0x0000000bff053299 */ /* 0x000fe20008011610 */
[----:B------:R-:W-:Y:S01]  /*24e0*/  UMOV UR18, UR19 ;  /* 0x0000001300127c82 */ /* 0x000fe20008000000 */
[----:B------:R-:W-:Y:S01]  /*24f0*/  UMOV UR28, UR29 ;  /* 0x0000001d001c7c82 */ /* 0x000fe20008000000 */
[----:B------:R-:W-:Y:S02]  /*2500*/  USHF.R.U32.HI UR13, URZ, UR13, UR18 ;  /* 0x0000000dff0d7299 */ /* 0x000fe40008011612 */
[----:B------:R-:W-:Y:S02]  /*2510*/  USEL UR4, UR30, UR4, !UP0 ;  /* 0x000000041e047287 */ /* 0x000fe4000c000000 */
[----:B------:R-:W-:-:S02]  /*2520*/  @UP3 USHF.R.U32.HI UR8, URZ, UR11, UR28 ;  /* 0x0000000bff083299 */ /* 0x000fc4000801161c */
[----:B------:R-:W-:Y:S02]  /*2530*/  UIMAD UR9, UR42, UR5, URZ ;  /* 0x000000052a0972a4 */ /* 0x000fe4000f8e02ff */
[----:B------:R-:W-:Y:S02]  /*2540*/  USEL UR5, UR31, UR13, !UP2 ;  /* 0x0000000d1f057287 */ /* 0x000fe4000d000000 */
[----:B------:R-:W-:Y:S02]  /*2550*/  UIMAD UR12, UR42, UR8, URZ ;  /* 0x000000082a0c72a4 */ /* 0x000fe4000f8e02ff */
[----:B------:R-:W-:Y:S02]  /*2560*/  UISETP.GE.AND UP0, UPT, UR4, UR9, UPT ;  /* 0x000000090400728c */ /* 0x000fe4000bf06270 */
[----:B------:R-:W-:Y:S02]  /*2570*/  UIMAD.WIDE.U32 UR16, UR4, UR10, URZ ;  /* 0x0000000a041072a5 */ /* 0x000fe4000f8e00ff */
[----:B------:R-:W-:-:S02]  /*2580*/  UISETP.GE.OR UP0, UPT, UR5, UR12, UP0 ;  /* 0x0000000c0500728c */ /* 0x000fc40008706670 */
        /* <DEDUP_REMOVED lines=19> */
.L_x_40:
[----:B------:R-:W2:Y:S02]  /*26c0*/  LDCU UR4, c[0x0][0xb30] ;  /* 0x00016600ff0477ac */ /* 0x000ea40008000800 */
[----:B--2---:R-:W-:-:S09]  /*26d0*/  UISETP.NE.AND UP0, UPT, UR4, 0x1, UPT ;  /* 0x000000010400788c */ /* 0x004fd2000bf05270 */
[----:B------:R-:W-:Y:S05]  /*26e0*/  BRA.U UP0, `(.L_x_41) ;  /* 0x0000000100447547 */ /* 0x000fea000b800000 */
[----:B------:R-:W2:Y:S01]  /*26f0*/  LDCU.128 UR12, c[0x0][0xb10] ;  /* 0x00016200ff0c77ac */ /* 0x000ea20008000c00 */
[----:B------:R-:W3:Y:S01]  /*2700*/  LDCU UR10, c[0x0][0xb0c] ;  /* 0x00016180ff0a77ac */ /* 0x000ee20008000800 */
[----:B------:R-:W4:Y:S01]  /*2710*/  LDCU UR11, c[0x0][0xb20] ;  /* 0x00016400ff0b77ac */ /* 0x000f220008000800 */
[----:B--2---:R-:W-:Y:S02]  /*2720*/  UIMAD.WIDE.U32 UR8, UR31, UR12, URZ ;  /* 0x0000000c1f0872a5 */ /* 0x004fe4000f8e00ff */
[----:B------:R-:W-:Y:S02]  /*2730*/  UIMAD.WIDE.U32 UR4, UR30, UR15, URZ ;  /* 0x0000000f1e0472a5 */ /* 0x000fe4000f8e00ff */
[----:B---3--:R-:W-:Y:S02]  /*2740*/  UISETP.NE.AND UP2, UPT, UR10, 0x1, UPT ;  /* 0x000000010a00788c */ /* 0x008fe4000bf45270 */
[----:B------:R-:W-:Y:S01]  /*2750*/  UISETP.NE.AND UP0, UPT, UR14, 0x1, UPT ;  /* 0x000000010e00788c */ /* 0x000fe2000bf05270 */
[----:B------:R-:W-:-:S02]  /*2760*/  UMOV UR8, UR9 ;  /* 0x0000000900087c82 */ /* 0x000fc40008000000 */
[----:B------:R-:W-:Y:S01]  /*2770*/  UMOV UR4, UR5 ;  /* 0x0000000500047c82 */ /* 0x000fe20008000000 */
[----:B------:R-:W-:Y:S02]  /*2780*/  USHF.R.U32.HI UR13, URZ, UR13, UR8 ;  /* 0x0000000dff0d7299 */ /* 0x000fe40008011608 */
[----:B----4-:R-:W-:Y:S02]  /*2790*/  USHF.R.U32.HI UR4, URZ, UR11, UR4 ;  /* 0x0000000bff047299 */ /* 0x010fe40008011604 */
[----:B------:R-:W-:Y:S02]  /*27a0*/  USEL UR5, UR31, UR13, !UP2 ;  /* 0x0000000d1f057287 */ /* 0x000fe4000d000000 */
[----:B------:R-:W-:-:S04]  /*27b0*/  USEL UR4, UR30, UR4, !UP0 ;  /* 0x000000041e047287 */ /* 0x000fc8000c000000 */
[----:B------:R-:W-:Y:S02]  /*27c0*/  UIADD3 UR8, UPT, UPT, UR5, -UR4, URZ ;  /* 0x8000000405087290 */ /* 0x000fe4000fffe0ff */
[----:B------:R-:W-:Y:S02]  /*27d0*/  UIADD3 UR4, UPT, UPT, -UR5, UR4, URZ ;  /* 0x0000000405047290 */ /* 0x000fe4000fffe1ff */
[----:B------:R-:W-:Y:S02]  /*27e0*/  UIMAD UR30, UR8, UR14, UR30 ;  /* 0x0000000e081e72a4 */ /* 0x000fe4000f8e021e */
[----:B------:R-:W-:-:S12]  /*27f0*/  UIMAD UR31, UR4, UR10, UR31 ;  /* 0x0000000a041f72a4 */ /* 0x000fd8000f8e021f */
.L_x_41:
[----:B------:R-:W-:Y:S01]  /*2800*/  VIADD R11, R11, 0x1 ;  /* 0x000000010b0b7836 */ /* 0x000fe20000000000 */
[----:B------:R-:W-:Y:S01]  /*2810*/  R2UR UR4, R88 ;  /* 0x00000000580472ca */ /* 0x000fe200000e0000 */
[----:B------:R-:W-:Y:S01]  /*2820*/  UIADD3 UR24, UPT, UPT, UR30, UR63, URZ ;  /* 0x0000003f1e187290 */ /* 0x000fe2000fffe0ff */
[----:B------:R-:W-:Y:S02]  /*2830*/  PLOP3.LUT P1, PT, PT, PT, PT, 0x80, 0x8 ;  /* 0x000000000008781c */ /* 0x000fe40003f2f070 */
[----:B------:R-:W-:-:S04]  /*2840*/  ISETP.NE.AND P0, PT, R11, 0x2, PT ;  /* 0x000000020b00780c */ /* 0x000fc80003f05270 */
[----:B------:R-:W-:Y:S02]  /*2850*/  SEL R3, RZ, 0x1, P0 ;  /* 0x00000001ff037807 */ /* 0x000fe40000000000 */
[----:B------:R-:W-:Y:S02]  /*2860*/  SEL R11, R11, RZ, P0 ;  /* 0x000000ff0b0b7207 */ /* 0x000fe40000000000 */
[----:B------:R-:W-:Y:S01]  /*2870*/  LOP3.LUT R10, R10, R3, RZ, 0x3c, !PT ;  /* 0x000000030a0a7212 */ /* 0x000fe200078e3cff */
[----:B------:R-:W-:Y:S01]  /*2880*/  UIADD3 UR20, UPT, UPT, UR31, UR4, URZ ;  /* 0x000000041f147290 */ /* 0x000fe2000fffe0ff */
[----:B------:R-:W-:Y:S11]  /*2890*/  BRA.U UP1, `(.L_x_42) ;  /* 0xfffffff101287547 */ /* 0x000ff6000b83ffff */
[----:B------:R-:W-:Y:S01]  /*28a0*/  UIADD3 UR8, UPT, UPT, UR6, 0x20, URZ ;  /* 0x0000002006087890 */ /* 0x000fe2000fffe0ff */
[----:B------:R-:W-:-:S03]  /*28b0*/  SHF.L.U32 R3, R12, 0x1f, RZ ;  /* 0x0000001f0c037819 */ /* 0x000fc600000006ff */
[----:B------:R-:W-:-:S09]  /*28c0*/  ULEA UR4, UR7, UR8, 0x3 ;  /* 0x0000000807047291 */ /* 0x000fd2000f8e18ff */
[----:B------:R-:W2:Y:S02]  /*28d0*/  SYNCS.PHASECHK.TRANS64.TRYWAIT P0, [UR4], R3 ;  /* 0x00000003ff0075a7 */ /* 0x000ea40008001104 */
[----:B--2---:R-:W-:Y:S05]  /*28e0*/  @!P0 BRA `(.L_x_43) ;  /* 0x0000005400b48947 */ /* 0x004fea0003800000 */
.L_x_128:
[----:B------:R-:W-:-:S04]  /*28f0*/  UIADD3 UR4, UPT, UPT, UR7, 0x1, URZ ;  /* 0x0000000107047890 */ /* 0x000fc8000fffe0ff */
[----:B------:R-:W-:-:S04]  /*2900*/  UISETP.NE.AND UP0, UPT, UR4, 0x4, UPT ;  /* 0x000000040400788c */ /* 0x000fc8000bf05270 */
[----:B------:R-:W-:Y:S02]  /*2910*/  USEL UR6, URZ, 0x1, UP0 ;  /* 0x00000001ff067887 */ /* 0x000fe40008000000 */
[----:B------:R-:W-:-:S04]  /*2920*/  USEL UR4, UR4, URZ, UP0 ;  /* 0x000000ff04047287 */ /* 0x000fc80008000000 */
[----:B------:R-:W-:Y:S01]  /*2930*/  ULEA UR5, UR4, UR8, 0x3 ;  /* 0x0000000804057291 */ /* 0x000fe2000f8e18ff */
[----:B------:R-:W-:-:S04]  /*2940*/  LOP3.LUT R2, R12, UR6, RZ, 0x3c, !PT ;  /* 0x000000060c027c12 */ /* 0x000fc8000f8e3cff */
[----:B-1----:R-:W-:-:S04]  /*2950*/  SHF.L.U32 R3, R2, 0x1f, RZ ;  /* 0x0000001f02037819 */ /* 0x002fc800000006ff */
[----:B------:R-:W1:Y:S02]  /*2960*/  SYNCS.PHASECHK.TRANS64.TRYWAIT P0, [UR5], R3 ;  /* 0x00000003ff0075a7 */ /* 0x000e640008001105 */
[----:B-1----:R-:W-:Y:S05]  /*2970*/  @!P0 BRA `(.L_x_44) ;  /* 0x0000005400a88947 */ /* 0x002fea0003800000 */
.L_x_130:
        /* <DEDUP_REMOVED lines=9> */
.L_x_132:
[----:B------:R-:W-:-:S04]  /*2a10*/  UIADD3 UR4, UPT, UPT, UR4, 0x1, URZ ;  /* 0x0000000104047890 */ /* 0x000fc8000fffe0ff */
[----:B------:R-:W-:-:S04]  /*2a20*/  UISETP.NE.AND UP0, UPT, UR4, 0x4, UPT ;  /* 0x000000040400788c */ /* 0x000fc8000bf05270 */
[----:B------:R-:W-:Y:S02]  /*2a30*/  USEL UR5, URZ, 0x1, UP0 ;  /* 0x00000001ff057887 */ /* 0x000fe40008000000 */
[----:B------:R-:W-:-:S04]  /*2a40*/  USEL UR4, UR4, URZ, UP0 ;  /* 0x000000ff04047287 */ /* 0x000fc80008000000 */
[----:B------:R-:W-:Y:S01]  /*2a50*/  ULEA UR4, UR4, UR8, 0x3 ;  /* 0x0000000804047291 */ /* 0x000fe2000f8e18ff */
[----:B-1----:R-:W-:-:S04]  /*2a60*/  LOP3.LUT R3, R2, UR5, RZ, 0x3c, !PT ;  /* 0x0000000502037c12 */ /* 0x002fc8000f8e3cff */
[----:B------:R-:W-:Y:S01]  /*2a70*/  SHF.L.U32 R3, R3, 0x1f, RZ ;  /* 0x0000001f03037819 */ /* 0x000fe200000006ff */
[----:B------:R-:W-:-:S07]  /*2a80*/  IMAD.U32 R0, RZ, RZ, UR4 ;  /* 0x00000004ff007e24 */ /* 0x000fce000f8e00ff */
.L_x_46:
[----:B-1----:R1:W2:Y:S02]  /*2a90*/  SYNCS.PHASECHK.TRANS64.TRYWAIT P0, [R0+URZ], R3 ;  /* 0x00000003000075a7 */ /* 0x0022a400080011ff */
[----:B--2---:R-:W-:Y:S05]  /*2aa0*/  @!P0 NANOSLEEP.SYNCS 0x989680 ;  /* 0x009896800000895d */ /* 0x004fea0003900000 */
[----:B------:R-:W2:Y:S02]  /*2ab0*/  @!P0 SYNCS.PHASECHK.TRANS64 P0, [R0+URZ], R3 ;  /* 0x00000003000085a7 */ /* 0x000ea400080010ff */
[----:B--2---:R-:W-:Y:S05]  /*2ac0*/  @P0 EXIT ;  /* 0x000000000000094d */ /* 0x004fea0003800000 */
[----:B------:R-:W-:Y:S05]  /*2ad0*/  BRA `(.L_x_46) ;  /* 0xfffffffc00ec7947 */ /* 0x000fea000383ffff */
.L_x_22:
[----:B------:R-:W-:-:S04]  /*2ae0*/  UISETP.NE.AND UP0, UPT, UR46, URZ, UPT ;  /* 0x000000ff2e00728c */ /* 0x000fc8000bf05270 */
[----:B------:R-:W-:-:S09]  /*2af0*/  UISETP.NE.OR UP0, UPT, UR25, 0x1, UP0 ;  /* 0x000000011900788c */ /* 0x000fd20008705670 */
[----:B------:R-:W-:Y:S05]  /*2b00*/  BRA.U UP0, `(.L_x_47) ;  /* 0x0000000500487547 */ /* 0x000fea000b800000 */
[----:B------:R-:W-:Y:S01]  /*2b10*/  ISETP.GE.U32.AND P2, PT, R0, 0x4, PT ;  /* 0x000000040000780c */ /* 0x000fe20003f46070 */
[----:B------:R-:W-:Y:S01]  /*2b20*/  IMAD.MOV.U32 R12, RZ, RZ, 0x1 ;  /* 0x00000001ff0c7424 */ /* 0x000fe200078e00ff */
[----:B------:R-:W-:Y:S02]  /*2b30*/  CS2R R10, SRZ ;  /* 0x00000000000a7805 */ /* 0x000fe4000001ff00 */
[----:B------:R-:W-:Y:S01]  /*2b40*/  CS2R R8, SRZ ;  /* 0x0000000000087805 */ /* 0x000fe2000001ff00 */
[----:B------:R-:W-:Y:S01]  /*2b50*/  UMOV UR6, 0x400 ;  /* 0x0000040000067882 */ /* 0x000fe20000000000 */
[----:B------:R-:W-:Y:S01]  /*2b60*/  UMOV UR5, URZ ;  /* 0x000000ff00057c82 */ /* 0x000fe20008000000 */
[----:B------:R-:W-:-:S12]  /*2b70*/  ULEA UR6, UR46, UR6, 0x18 ;  /* 0x000000062e067291 */ /* 0x000fd8000f8ec0ff */
.L_x_51:
[----:B------:R-:W-:Y:S02]  /*2b80*/  LEA R2, R8, UR6, 0x3 ;  /* 0x0000000608027c11 */ /* 0x000fe4000f8e18ff */
[----:B------:R-:W-:-:S03]  /*2b90*/  SHF.L.U32 R5, R9, 0x1f, RZ ;  /* 0x0000001f09057819 */ /* 0x000fc600000006ff */
[----:B------:R-:W-:Y:S01]  /*2ba0*/  VIADD R4, R2, 0xe0 ;  /* 0x000000e002047836 */ /* 0x000fe20000000000 */
[----:B------:R-:W1:Y:S02]  /*2bb0*/  SYNCS.PHASECHK.TRANS64.TRYWAIT P0, [R2+URZ+0xd0], R5 ;  /* 0x0000d005020075a7 */ /* 0x000e6400080011ff */
[----:B-1----:R-:W-:Y:S05]  /*2bc0*/  @!P0 BRA `(.L_x_48) ;  /* 0x0000005400448947 */ /* 0x002fea0003800000 */
.L_x_133:
[----:B------:R-:W-:Y:S01]  /*2bd0*/  ULEA UR4, UR5, UR6, 0x3 ;  /* 0x0000000605047291 */ /* 0x000fe2000f8e18ff */
[----:B------:R-:W-:Y:S02]  /*2be0*/  PRMT R4, RZ, 0x654, R4 ;  /* 0x00000654ff047816 */ /* 0x000fe40000000004 */
[----:B-1----:R-:W-:Y:S01]  /*2bf0*/  SHF.L.U32 R5, R12, 0x1f, RZ ;  /* 0x0000001f0c057819 */ /* 0x002fe200000006ff */
[----:B------:R-:W-:Y:S01]  /*2c00*/  UIADD3 UR7, UPT, UPT, UR4, 0x70, URZ ;  /* 0x0000007004077890 */ /* 0x000fe2000fffe0ff */
[----:B------:R1:W-:Y:S05]  /*2c10*/  SYNCS.ARRIVE.TRANS64.RED.A1T0 RZ, [R4+URZ], RZ ;  /* 0x000000ff04ff79a7 */ /* 0x0003ea00081004ff */
[----:B------:R-:W-:Y:S01]  /*2c20*/  IMAD.U32 R7, RZ, RZ, UR7 ;  /* 0x00000007ff077e24 */ /* 0x000fe2000f8e00ff */
[----:B------:R-:W2:Y:S04]  /*2c30*/  SYNCS.PHASECHK.TRANS64.TRYWAIT P0, [UR4+0x80], R5 ;  /* 0x00008005ff0075a7 */ /* 0x000ea80008001104 */
[----:B------:R-:W-:Y:S01]  /*2c40*/  PRMT R6, R0, 0x654, R7 ;  /* 0x0000065400067816 */ /* 0x000fe20000000007 */
[----:B-1----:R-:W-:Y:S01]  /*2c50*/  @!P2 IMAD.MOV.U32 R4, RZ, RZ, 0x10 ;  /* 0x00000010ff04a424 */ /* 0x002fe200078e00ff */
[----:B--2---:R-:W-:Y:S06]  /*2c60*/  @!P0 BRA `(.L_x_49) ;  /* 0x0000005400308947 */ /* 0x004fec0003800000 */
.L_x_135:
[----:B------:R-:W-:Y:S01]  /*2c70*/  ULEA UR8, UR5, UR6, 0x4 ;  /* 0x0000000605087291 */ /* 0x000fe2000f8e20ff */
[----:B------:R-:W-:Y:S01]  /*2c80*/  SEL R3, R6, R3, !P2 ;  /* 0x0000000306037207 */ /* 0x000fe20005000000 */
[----:B------:R-:W-:Y:S01]  /*2c90*/  UIADD3 UR9, UPT, UPT, UR4, 0x70, URZ ;  /* 0x0000007004097890 */ /* 0x000fe2000fffe0ff */
[----:B-1----:R-:W-:Y:S01]  /*2ca0*/  LEA R2, R11, UR6, 0x3 ;  /* 0x000000060b027c11 */ /* 0x002fe2000f8e18ff */
[----:B------:R-:W-:Y:S01]  /*2cb0*/  UIADD3 UR8, UPT, UPT, UR8, 0x100, URZ ;  /* 0x0000010008087890 */ /* 0x000fe2000fffe0ff */
[----:B------:R-:W-:Y:S01]  /*2cc0*/  SHF.L.U32 R5, R10, 0x1f, RZ ;  /* 0x0000001f0a057819 */ /* 0x000fe200000006ff */
[----:B------:R1:W-:Y:S01]  /*2cd0*/  @!P2 SYNCS.ARRIVE.TRANS64.RED RZ, [R3+URZ], R4 ;  /* 0x0000000403ffa9a7 */ /* 0x0003e200080004ff */
[----:B------:R-:W-:Y:S01]  /*2ce0*/  UIADD3 UR4, UPT, UPT, UR5, 0x1, URZ ;  /* 0x0000000105047890 */ /* 0x000fe2000fffe0ff */
[----:B------:R-:W-:-:S03]  /*2cf0*/  VIADD R8, R8, 0x1 ;  /* 0x0000000108087836 */ /* 0x000fc60000000000 */
[----:B------:R-:W-:Y:S02]  /*2d00*/  UISETP.NE.AND UP0, UPT, UR4, 0x2, UPT ;  /* 0x000000020400788c */ /* 0x000fe4000bf05270 */
[----:B------:R-:W-:Y:S06]  /*2d10*/  UGETNEXTWORKID.BROADCAST [UR8], [UR9] ;  /* 0x00000000080073ca */ /* 0x000fec0008000100 */
[----:B------:R-:W-:Y:S01]  /*2d20*/  USEL UR7, URZ, 0x1, UP0 ;  /* 0x00000001ff077887 */ /* 0x000fe20008000000 */
[----:B------:R-:W-:Y:S01]  /*2d30*/  ISETP.NE.AND P0, PT, R8, 0x2, PT ;  /* 0x000000020800780c */ /* 0x000fe20003f05270 */
[----:B------:R-:W-:Y:S01]  /*2d40*/  USEL UR5, UR4, URZ, UP0 ;  /* 0x000000ff04057287 */ /* 0x000fe20008000000 */
[----:B------:R-:W2:Y:S03]  /*2d50*/  SYNCS.PHASECHK.TRANS64.TRYWAIT P1, [R2+URZ+0x70], R5 ;  /* 0x00007005020075a7 */ /* 0x000ea600080211ff */
[----:B------:R-:W-:Y:S01]  /*2d60*/  LOP3.LUT R12, R12, UR7, RZ, 0x3c, !PT ;  /* 0x000000070c0c7c12 */ /* 0x000fe2000f8e3cff */
[----:B-12---:R-:W-:Y:S07]  /*2d70*/  @!P1 BRA `(.L_x_50) ;  /* 0x0000005400049947 */ /* 0x006fee0003800000 */
.L_x_136:
[C---:B------:R-:W-:Y:S01]  /*2d80*/  LEA R4, R11.reuse, UR6, 0x4 ;  /* 0x000000060b047c11 */ /* 0x040fe2000f8e20ff */
[----:B-1----:R-:W-:Y:S01]  /*2d90*/  VIADD R2, R2, 0x80 ;  /* 0x0000008002027836 */ /* 0x002fe20000000000 */
[----:B------:R-:W-:Y:S01]  /*2da0*/  SEL R8, R8, RZ, P0 ;  /* 0x000000ff08087207 */ /* 0x000fe20000000000 */
[----:B------:R-:W-:-:S03]  /*2db0*/  VIADD R11, R11, 0x1 ;  /* 0x000000010b0b7836 */ /* 0x000fc60000000000 */
[----:B------:R-:W1:Y:S01]  /*2dc0*/  LDS.128 R4, [R4+0x100] ;  /* 0x0001000004047984 */ /* 0x000e620000000c00 */
[----:B------:R-:W-:Y:S02]  /*2dd0*/  PRMT R2, RZ, 0x654, R2 ;  /* 0x00000654ff027816 */ /* 0x000fe40000000002 */
[C---:B------:R-:W-:Y:S01]  /*2de0*/  ISETP.NE.AND P1, PT, R11.reuse, 0x2, PT ;  /* 0x000000020b00780c */ /* 0x040fe20003f25270 */
[----:B------:R-:W-:Y:S01]  /*2df0*/  @!PT LDS RZ, [RZ] ;  /* 0x00000000fffff984 */ /* 0x000fe20000000800 */
[----:B------:R-:W-:Y:S01]  /*2e00*/  @!PT LDS RZ, [RZ] ;  /* 0x00000000fffff984 */ /* 0x000fe20000000800 */
[----:B------:R-:W-:Y:S01]  /*2e10*/  @!PT LDS RZ, [RZ] ;  /* 0x00000000fffff984 */ /* 0x000fe20000000800 */
[----:B------:R-:W-:Y:S01]  /*2e20*/  @!PT LDS RZ, [RZ] ;  /* 0x00000000fffff984 */ /* 0x000fe20000000800 */
[----:B------:R2:W-:Y:S06]  /*2e30*/  MEMBAR.ALL.CTA ;  /* 0x0000000000007992 */ /* 0x0005ec0000008000 */
[----:B--2---:R-:W2:Y:S01]  /*2e40*/  FENCE.VIEW.ASYNC.S ;  /* 0x00000000000073c6 */ /* 0x004ea20000000000 */
[----:B------:R-:W-:Y:S01]  /*2e50*/  SEL R11, R11, RZ, P1 ;  /* 0x000000ff0b0b7207 */ /* 0x000fe20000800000 */
[----:B--2---:R2:W-:Y:S01]  /*2e60*/  SYNCS.ARRIVE.TRANS64.RED.A1T0 RZ, [R2+URZ], RZ ;  /* 0x000000ff02ff79a7 */ /* 0x0045e200081004ff */
[----:B-1----:R-:W-:-:S02]  /*2e70*/  LOP3.LUT P3, RZ, R6, 0x1, RZ, 0xc0, !PT ;  /* 0x0000000106ff7812 */ /* 0x002fc4000786c0ff */
[----:B------:R-:W-:-:S04]  /*2e80*/  SEL R5, RZ, 0x1, P1 ;  /* 0x00000001ff057807 */ /* 0x000fc80000800000 */
[----:B------:R-:W-:Y:S02]  /*2e90*/  LOP3.LUT R10, R10, R5, RZ, 0x3c, !PT ;  /* 0x000000050a0a7212 */ /* 0x000fe400078e3cff */
[----:B--2---:R-:W-:-:S04]  /*2ea0*/  SEL R2, RZ, 0x1, P0 ;  /* 0x00000001ff027807 */ /* 0x004fc80000000000 */
[----:B------:R-:W-:Y:S01]  /*2eb0*/  LOP3.LUT R9, R9, R2, RZ, 0x3c, !PT ;  /* 0x0000000209097212 */ /* 0x000fe200078e3cff */
[----:B------:R-:W-:Y:S06]  /*2ec0*/  @P3 BRA `(.L_x_51) ;  /* 0xfffffffc002c3947 */ /* 0x000fec000383ffff */
[----:B------:R-:W-:Y:S01]  /*2ed0*/  ULEA UR4, UR5, UR6, 0x3 ;  /* 0x0000000605047291 */ /* 0x000fe2000f8e18ff */
[----:B------:R-:W-:-:S08]  /*2ee0*/  SHF.L.U32 R3, R12, 0x1f, RZ ;  /* 0x0000001f0c037819 */ /* 0x000fd000000006ff */
[----:B------:R-:W1:Y:S02]  /*2ef0*/  SYNCS.PHASECHK.TRANS64 P0, [UR4+0x80], R3 ;  /* 0x00008003ff0075a7 */ /* 0x000e640008001004 */
[----:B-1----:R-:W-:Y:S05]  /*2f00*/  @P0 BRA `(.L_x_52) ;  /* 0x0000000000080947 */ /* 0x002fea0003800000 */
[----:B------:R-:W1:Y:S02]  /*2f10*/  SYNCS.PHASECHK.TRANS64.TRYWAIT P0, [UR4+0x80], R3 ;  /* 0x00008003ff0075a7 */ /* 0x000e640008001104 */
[----:B-1----:R-:W-:Y:S05]  /*2f20*/  @!P0 BRA `(.L_x_53) ;  /* 0x0000005000ac8947 */ /* 0x002fea0003800000 */
.L_x_52:
[----:B------:R-:W-:-:S04]  /*2f30*/  UIADD3 UR7, UPT, UPT, UR5, 0x1, URZ ;  /* 0x0000000105077890 */ /* 0x000fc8000fffe0ff */
[----:B------:R-:W-:-:S04]  /*2f40*/  UISETP.NE.AND UP0, UPT, UR7, 0x2, UPT ;  /* 0x000000020700788c */ /* 0x000fc8000bf05270 */
[----:B------:R-:W-:Y:S02]  /*2f50*/  USEL UR8, URZ, 0x1, UP0 ;  /* 0x00000001ff087887 */ /* 0x000fe40008000000 */
[----:B------:R-:W-:-:S04]  /*2f60*/  USEL UR7, UR7, URZ, UP0 ;  /* 0x000000ff07077287 */ /* 0x000fc80008000000 */
[----:B------:R-:W-:Y:S01]  /*2f70*/  ULEA UR7, UR7, UR6, 0x3 ;  /* 0x0000000607077291 */ /* 0x000fe2000f8e18ff */
[----:B-1----:R-:W-:-:S04]  /*2f80*/  LOP3.LUT R3, R12, UR8, RZ, 0x3c, !PT ;  /* 0x000000080c037c12 */ /* 0x002fc8000f8e3cff */
[----:B------:R-:W-:-:S04]  /*2f90*/  SHF.L.U32 R0, R3, 0x1f, RZ ;  /* 0x0000001f03007819 */ /* 0x000fc800000006ff */
[----:B------:R-:W1:Y:S02]  /*2fa0*/  SYNCS.PHASECHK.TRANS64 P0, [UR7+0x80], R0 ;  /* 0x00008000ff0075a7 */ /* 0x000e640008001007 */
[----:B-1----:R-:W-:Y:S05]  /*2fb0*/  @P0 EXIT ;  /* 0x000000000000094d */ /* 0x002fea0003800000 */
[----:B------:R-:W-:Y:S02]  /*2fc0*/  SHF.L.U32 R3, R3, 0x1f, RZ ;  /* 0x0000001f03037819 */ /* 0x000fe400000006ff */
[----:B------:R-:W-:-:S07]  /*2fd0*/  MOV R0, UR7 ;  /* 0x0000000700007c02 */ /* 0x000fce0008000f00 */
.L_x_54:
[----:B-1----:R1:W2:Y:S02]  /*2fe0*/  SYNCS.PHASECHK.TRANS64.TRYWAIT P0, [R0+URZ+0x80], R3 ;  /* 0x00008003000075a7 */ /* 0x0022a400080011ff */
[----:B--2---:R-:W-:Y:S05]  /*2ff0*/  @!P0 NANOSLEEP.SYNCS 0x989680 ;  /* 0x009896800000895d */ /* 0x004fea0003900000 */
[----:B------:R-:W2:Y:S02]  /*3000*/  @!P0 SYNCS.PHASECHK.TRANS64 P0, [R0+URZ+0x80], R3 ;  /* 0x00008003000085a7 */ /* 0x000ea400080010ff */
[----:B--2---:R-:W-:Y:S05]  /*3010*/  @P0 EXIT ;  /* 0x000000000000094d */ /* 0x004fea0003800000 */
[----:B------:R-:W-:Y:S05]  /*3020*/  BRA `(.L_x_54) ;  /* 0xfffffffc00ec7947 */ /* 0x000fea000383ffff */
.L_x_47:
[----:B------:R-:W-:Y:S05]  /*3030*/  BRA.U UP4, `(.L_x_55) ;  /* 0x0000001104a07547 */ /* 0x000fea000b800000 */
[----:B------:R-:W-:Y:S01]  /*3040*/  UMOV UR4, 0x40 ;  /* 0x0000004000047882 */ /* 0x000fe20000000000 */
[----:B------:R-:W-:Y:S01]  /*3050*/  NOP ;  /* 0x0000000000007918 */ /* 0x000fe20000000000 */
[----:B------:R-:W-:Y:S01]  /*3060*/  ULEA UR5, UR46, UR4, 0x18 ;  /* 0x000000042e057291 */ /* 0x000fe2000f8ec0ff */
[----:B------:R-:W-:Y:S02]  /*3070*/  UMOV UR6, 0x400 ;  /* 0x0000040000067882 */ /* 0x000fe40000000000 */
[----:B------:R-:W-:-:S06]  /*3080*/  ULEA UR6, UR46, UR6, 0x18 ;  /* 0x000000062e067291 */ /* 0x000fcc000f8ec0ff */
[----:B------:R-:W1:Y:S02]  /*3090*/  LDS.U8 R0, [UR5+0x1c] ;  /* 0x00001c05ff007984 */ /* 0x000e640008000000 */
[----:B-1----:R-:W-:-:S13]  /*30a0*/  ISETP.NE.AND P0, PT, R0, RZ, PT ;  /* 0x000000ff0000720c */ /* 0x002fda0003f05270 */
[----:B------:R-:W-:Y:S05]  /*30b0*/  @P0 BRA `(.L_x_56) ;  /* 0x0000000400080947 */ /* 0x000fea0003800000 */
[----:B------:R-:W-:Y:S02]  /*30c0*/  UISETP.NE.U32.AND UP1, UPT, UR33, 0x1, UPT ;  /* 0x000000012100788c */ /* 0x000fe4000bf25070 */
[----:B------:R-:W-:-:S07]  /*30d0*/  UIADD3 UR7, UPT, UPT, UR5, 0x8, URZ ;  /* 0x0000000805077890 */ /* 0x000fce000fffe0ff */
[----:B------:R-:W-:Y:S05]  /*30e0*/  BRA.U !UP1, `(.L_x_57) ;  /* 0x00000001099c7547 */ /* 0x000fea000b800000 */
[----:B------:R-:W-:Y:S01]  /*30f0*/  ELECT P0, URZ, PT ;  /* 0x0000000000ff782f */ /* 0x000fe20003800000 */
[----:B------:R-:W-:-:S12]  /*3100*/  BSSY B0, `(.L_x_57) ;  /* 0x0000025000007945 */ /* 0x000fd80003800000 */
[----:B------:R-:W-:Y:S05]  /*3110*/  @!P0 BRA `(.L_x_58) ;  /* 0x00000000008c8947 */ /* 0x000fea0003800000 */
[----:B------:R-:W-:-:S05]  /*3120*/  UMOV UR4, 0x10 ;  /* 0x0000001000047882 */ /* 0x000fca0000000000 */
[----:B------:R-:W-:Y:S04]  /*3130*/  DEPBAR.LE SB1, 0x36 ;  /* 0x00009d800000791a */ /* 0x000fe80000000000 */
[----:B------:R-:W1:Y:S02]  /*3140*/  UTCATOMSWS.2CTA.FIND_AND_SET.ALIGN UP0, UR4, UR4 ;  /* 0x00000004000475e3 */ /* 0x000e640008200800 */
[----:B-1----:R-:W-:Y:S01]  /*3150*/  MOV R11, UR4 ;  /* 0x00000004000b7c02 */ /* 0x002fe20008000f00 */
[----:B------:R-:W-:Y:S06]  /*3160*/  BRA.U UP0, `(.L_x_59) ;  /* 0x0000000100187547 */ /* 0x000fec000b800000 */
.L_x_60:
[----:B------:R-:W-:Y:S05]  /*3170*/  NANOSLEEP 0x64 ;  /* 0x000000640000795d */ /* 0x000fea0003800000 */
[----:B------:R-:W-:-:S05]  /*3180*/  UMOV UR4, 0x10 ;  /* 0x0000001000047882 */ /* 0x000fca0000000000 */
[----:B------:R-:W-:Y:S04]  /*3190*/  DEPBAR.LE SB1, 0x36 ;  /* 0x00009d800000791a */ /* 0x000fe80000000000 */
[----:B------:R-:W1:Y:S02]  /*31a0*/  UTCATOMSWS.2CTA.FIND_AND_SET.ALIGN UP0, UR4, UR4 ;  /* 0x00000004000475e3 */ /* 0x000e640008200800 */
[----:B-1----:R-:W-:Y:S01]  /*31b0*/  MOV R11, UR4 ;  /* 0x00000004000b7c02 */ /* 0x002fe20008000f00 */
[----:B------:R-:W-:Y:S05]  /*31c0*/  BRA.U !UP0, `(.L_x_60) ;  /* 0xfffffffd08e87547 */ /* 0x000fea000b83ffff */
.L_x_59:
[----:B------:R-:W1:Y:S01]  /*31d0*/  LDS R7, [UR5+0x10] ;  /* 0x00001005ff077984 */ /* 0x000e620008000800 */
[----:B------:R-:W-:Y:S01]  /*31e0*/  IMAD.U32 R5, RZ, RZ, UR6 ;  /* 0x00000006ff057e24 */ /* 0x000fe2000f8e00ff */
[----:B------:R-:W-:-:S03]  /*31f0*/  MOV R4, UR34 ;  /* 0x0000002200047c02 */ /* 0x000fc60008000f00 */
[----:B------:R-:W-:Y:S01]  /*3200*/  VIADD R5, R5, 0x120 ;  /* 0x0000012005057836 */ /* 0x000fe20000000000 */
[----:B-1----:R-:W-:-:S04]  /*3210*/  SHF.L.U32 R7, R7, 0x1f, RZ ;  /* 0x0000001f07077819 */ /* 0x002fc800000006ff */
[----:B------:R-:W1:Y:S02]  /*3220*/  SYNCS.PHASECHK.TRANS64.TRYWAIT P0, [UR5+0x8], R7 ;  /* 0x00000807ff0075a7 */ /* 0x000e640008001105 */
[----:B-1----:R-:W-:Y:S05]  /*3230*/  @P0 BRA `(.L_x_61) ;  /* 0x0000000000080947 */ /* 0x002fea0003800000 */
[----:B------:R-:W1:Y:S02]  /*3240*/  SYNCS.PHASECHK.TRANS64.TRYWAIT P0, [UR5+0x8], R7 ;  /* 0x00000807ff0075a7 */ /* 0x000e640008001105 */
[----:B-1----:R-:W-:Y:S05]  /*3250*/  @!P0 BRA `(.L_x_62) ;  /* 0x0000004c00f88947 */ /* 0x002fea0003800000 */
.L_x_61:
[----:B-1----:R-:W-:Y:S01]  /*3260*/  HFMA2 R0, -RZ, RZ, 0, 5.9604644775390625e-08 ;  /* 0x00000001ff007431 */ /* 0x002fe200000001ff */
[----:B------:R-:W-:Y:S01]  /*3270*/  UPRMT UR4, UR34, 0x654, UR7 ;  /* 0x0000065422047896 */ /* 0x000fe20008000007 */
[----:B------:R-:W-:Y:S01]  /*3280*/  IMAD.MOV.U32 R8, RZ, RZ, 0xffff ;  /* 0x0000ffffff087424 */ /* 0x000fe200078e00ff */
[----:B------:R-:W-:Y:S01]  /*3290*/  PRMT R4, R4, 0x654, R5 ;  /* 0x0000065404047816 */ /* 0x000fe20000000005 */
[----:B------:R-:W-:Y:S02]  /*32a0*/  IMAD.MOV.U32 R6, RZ, RZ, 0x4 ;  /* 0x00000004ff067424 */ /* 0x000fe400078e00ff */
[----:B------:R-:W-:Y:S01]  /*32b0*/  IMAD.SHL.U32 R9, R11, 0x20, RZ ;  /* 0x000000200b097824 */ /* 0x000fe200078e00ff */
[----:B------:R-:W-:Y:S02]  /*32c0*/  MOV R5, UR4 ;  /* 0x0000000400057c02 */ /* 0x000fe40008000f00 */
[-C--:B------:R-:W-:Y:S01]  /*32d0*/  SHF.L.U32 R8, R8, R11.reuse, RZ ;  /* 0x0000000b08087219 */ /* 0x080fe200000006ff */
[----:B------:R1:W-:Y:S01]  /*32e0*/  SYNCS.ARRIVE.TRANS64.RED RZ, [UR4], R6 ;  /* 0x00000006ffff79a7 */ /* 0x0003e20008000404 */
[----:B------:R-:W-:Y:S01]  /*32f0*/  SHF.L.U32 R7, R0, R11, RZ ;  /* 0x0000000b00077219 */ /* 0x000fe200000006ff */
[----:B------:R1:W-:Y:S04]  /*3300*/  STS [UR6+0x120], R9 ;  /* 0x00012009ff007988 */ /* 0x0003e80008000806 */
[----:B------:R1:W-:Y:S04]  /*3310*/  STAS [R4.64], R11 ;  /* 0x0000000b04007dbd */ /* 0x0003e8000c0008ff */
[----:B------:R1:W-:Y:S04]  /*3320*/  ATOMS.OR RZ, [UR5+0x14], R8 ;  /* 0x00001408ffff798c */ /* 0x0003e8000b000005 */
[----:B------:R1:W-:Y:S04]  /*3330*/  ATOMS.OR RZ, [UR5+0x18], R7 ;  /* 0x00001807ffff798c */ /* 0x0003e8000b000005 */
[----:B------:R1:W-:Y:S02]  /*3340*/  ATOMS.XOR RZ, [UR5+0x10], R0 ;  /* 0x00001000ffff798c */ /* 0x0003e4000b800005 */
.L_x_58:
[----:B------:R-:W-:Y:S05]  /*3350*/  BSYNC B0 ;  /* 0x0000000000007941 */ /* 0x000fea0003800000 */
.L_x_57:
[----:B------:R-:W-:Y:S05]  /*3360*/  BRA.U UP1, `(.L_x_63) ;  /* 0x00000001016c7547 */ /* 0x000fea000b800000 */
[----:B------:R-:W-:-:S03]  /*3370*/  UMOV UR4, 0xffffffff ;  /* 0xffffffff00047882 */ /* 0x000fc60000000000 */
[----:B------:R-:W-:Y:S05]  /*3380*/  BRA.DIV UR4, `(.L_x_64) ;  /* 0x0000004e04c47947 */ /* 0x000fea000b800000 */
[----:B------:R-:W-:-:S13]  /*3390*/  ELECT P6, URZ, PT ;  /* 0x0000000000ff782f */ /* 0x000fda00038c0000 */
.L_x_140:
[----:B------:R-:W-:Y:S05]  /*33a0*/  @!P6 BRA `(.L_x_63) ;  /* 0x00000000005ce947 */ /* 0x000fea0003800000 */
[----:B-1----:R-:W1:Y:S02]  /*33b0*/  LDS R5, [UR5+0x10] ;  /* 0x00001005ff057984 */ /* 0x002e640008000800 */
[----:B-1----:R-:W-:-:S04]  /*33c0*/  SHF.L.U32 R5, R5, 0x1f, RZ ;  /* 0x0000001f05057819 */ /* 0x002fc800000006ff */
[----:B------:R-:W1:Y:S02]  /*33d0*/  SYNCS.PHASECHK.TRANS64.TRYWAIT P0, [UR5+0x8], R5 ;  /* 0x00000805ff0075a7 */ /* 0x000e640008001105 */
[----:B-1----:R-:W-:Y:S05]  /*33e0*/  @P0 BRA `(.L_x_65) ;  /* 0x0000000000080947 */ /* 0x002fea0003800000 */
[----:B------:R-:W1:Y:S02]  /*33f0*/  SYNCS.PHASECHK.TRANS64.TRYWAIT P0, [UR5+0x8], R5 ;  /* 0x00000805ff0075a7 */ /* 0x000e640008001105 */
[----:B-1----:R-:W-:Y:S05]  /*3400*/  @!P0 BRA `(.L_x_66) ;  /* 0x0000004c00c48947 */ /* 0x002fea0003800000 */
.L_x_65:
[----:B------:R-:W2:Y:S01]  /*3410*/  LDS R7, [UR6+0x120] ;  /* 0x00012006ff077984 */ /* 0x000ea20008000800 */
[----:B-1----:R-:W-:Y:S02]  /*3420*/  HFMA2 R0, -RZ, RZ, 0, 5.9604644775390625e-08 ;  /* 0x00000001ff007431 */ /* 0x002fe400000001ff */
[----:B------:R-:W-:Y:S01]  /*3430*/  IMAD.MOV.U32 R4, RZ, RZ, 0xffff ;  /* 0x0000ffffff047424 */ /* 0x000fe200078e00ff */
[----:B------:R-:W-:Y:S01]  /*3440*/  UPRMT UR4, UR34, 0x654, UR7 ;  /* 0x0000065422047896 */ /* 0x000fe20008000007 */
[----:B--2---:R-:W-:-:S03]  /*3450*/  IMAD.SHL.U32 R5, R7, 0x20, RZ ;  /* 0x0000002007057824 */ /* 0x004fc600078e00ff */
[-C--:B------:R-:W-:Y:S02]  /*3460*/  SHF.L.U32 R4, R4, R7.reuse, RZ ;  /* 0x0000000704047219 */ /* 0x080fe400000006ff */
[----:B------:R-:W-:Y:S01]  /*3470*/  SHF.L.U32 R7, R0, R7, RZ ;  /* 0x0000000700077219 */ /* 0x000fe200000006ff */
[----:B------:R2:W-:Y:S04]  /*3480*/  STS [UR6+0x120], R5 ;  /* 0x00012005ff007988 */ /* 0x0005e80008000806 */
[----:B------:R2:W-:Y:S04]  /*3490*/  ATOMS.OR RZ, [UR5+0x14], R4 ;  /* 0x00001404ffff798c */ /* 0x0005e8000b000005 */
[----:B------:R2:W-:Y:S01]  /*34a0*/  ATOMS.OR RZ, [UR5+0x18], R7 ;  /* 0x00001807ffff798c */ /* 0x0005e2000b000005 */
[----:B------:R-:W-:Y:S03]  /*34b0*/  SYNCS.ARRIVE.TRANS64.RED.A1T0 RZ, [UR4], RZ ;  /* 0x000000ffffff79a7 */ /* 0x000fe60008100404 */
[----:B------:R2:W-:Y:S01]  /*34c0*/  ATOMS.XOR RZ, [UR5+0x10], R0 ;  /* 0x00001000ffff798c */ /* 0x0005e2000b800005 */
[----:B------:R-:W-:Y:S05]  /*34d0*/  BRA `(.L_x_63) ;  /* 0x0000000000107947 */ /* 0x000fea0003800000 */
.L_x_56:
[----:B------:R-:W-:Y:S02]  /*34e0*/  MOV R0, 0xffffffff ;  /* 0xffffffff00007802 */ /* 0x000fe40000000f00 */
[----:B------:R-:W-:-:S03]  /*34f0*/  MOV R4, 0x3520 ;  /* 0x0000352000047802 */ /* 0x000fc60000000f00 */
[----:B------:R1:W-:Y:S04]  /*3500*/  STS [UR6+0x120], R0 ;  /* 0x00012000ff007988 */ /* 0x0003e80008000806 */
[----:B-1---5:R-:W-:Y:S05]  /*3510*/  CALL.REL.NOINC `($__internal_1_$__cuda_sm10x_tcgen05_guardrail_trap_phase_invalid_during_alloc) ;  /* 0x00000054000c7944 */ /* 0x022fea0003c00000 */
.L_x_63:
[----:B------:R-:W-:Y:S05]  /*3520*/  WARPSYNC.ALL ;  /* 0x0000000000007948 */ /* 0x000fea0003800000 */
[----:B------:R-:W3:Y:S01]  /*3530*/  S2UR UR4, SR_CgaCtaId ;  /* 0x00000000000479c3 */ /* 0x000ee20000008800 */
[----:B------:R-:W-:Y:S01]  /*3540*/  UMOV UR17, 0x400 ;  /* 0x0000040000117882 */ /* 0x000fe20000000000 */
[----:B------:R-:W-:-:S06]  /*3550*/  NOP ;  /* 0x0000000000007918 */ /* 0x000fcc0000000000 */
[----:B------:R-:W-:Y:S06]  /*3560*/  BAR.ARV 0x6, 0xa0 ;  /* 0x0182800000007b1d */ /* 0x000fec0000002000 */
[----:B------:R-:W4:Y:S01]  /*3570*/  LDCU UR6, c[0x0][0x38c] ;  /* 0x00007180ff0677ac */ /* 0x000f220008000800 */
[----:B------:R-:W-:Y:S01]  /*3580*/  LOP3.LUT R3, R3, 0xffff, RZ, 0xc0, !PT ;  /* 0x0000ffff03037812 */ /* 0x000fe200078ec0ff */
[----:B-1----:R-:W-:Y:S01]  /*3590*/  IMAD.MOV.U32 R9, RZ, RZ, 0x1 ;  /* 0x00000001ff097424 */ /* 0x002fe200078e00ff */
[----:B------:R-:W-:Y:S01]  /*35a0*/  LOP3.LUT R2, R2, 0xffff, RZ, 0xc0, !PT ;  /* 0x0000ffff02027812 */ /* 0x000fe200078ec0ff */
[----:B------:R-:W-:Y:S01]  /*35b0*/  IMAD.MOV.U32 R8, RZ, RZ, RZ ;  /* 0x000000ffff087224 */ /* 0x000fe200078e00ff */
[----:B------:R-:W-:Y:S01]  /*35c0*/  R2UR UR20, R3 ;  /* 0x00000000031472ca */ /* 0x000fe200000e0000 */
[----:B------:R-:W-:Y:S01]  /*35d0*/  UMOV UR24, URZ ;  /* 0x000000ff00187c82 */ /* 0x000fe20008000000 */
[----:B------:R-:W-:-:S02]  /*35e0*/  R2UR UR30, R2 ;  /* 0x00000000021e72ca */ /* 0x000fc400000e0000 */
[----:B------:R-:W-:Y:S01]  /*35f0*/  CS2R R2, SRZ ;  /* 0x0000000000027805 */ /* 0x000fe2000001ff00 */
[----:B------:R-:W-:Y:S01]  /*3600*/  UMOV UR15, URZ ;  /* 0x000000ff000f7c82 */ /* 0x000fe20008000000 */
[----:B---3--:R-:W-:Y:S01]  /*3610*/  ULEA UR17, UR4, UR17, 0x18 ;  /* 0x0000001104117291 */ /* 0x008fe2000f8ec0ff */
[----:B------:R-:W-:Y:S01]  /*3620*/  UMOV UR14, URZ ;  /* 0x000000ff000e7c82 */ /* 0x000fe20008000000 */
[----:B------:R-:W-:Y:S02]  /*3630*/  UISETP.NE.AND UP3, UPT, UR33, URZ, UPT ;  /* 0x000000ff2100728c */ /* 0x000fe4000bf65270 */
[----:B------:R-:W-:Y:S02]  /*3640*/  UIADD3 UR5, UPT, UPT, UR17, 0x4300, URZ ;  /* 0x0000430011057890 */ /* 0x000fe4000fffe0ff */
[----:B------:R-:W-:-:S03]  /*3650*/  UIADD3 UR4, UPT, UPT, UR17, 0x8300, URZ ;  /* 0x0000830011047890 */ /* 0x000fc6000fffe0ff */
[----:B--2---:R-:W1:Y:S01]  /*3660*/  LDS R0, [UR17+0x120] ;  /* 0x00012011ff007984 */ /* 0x004e620008000800 */
[----:B----4-:R-:W-:Y:S02]  /*3670*/  UIADD3 UR6, UPT, UPT, UR6, 0x3f, URZ ;  /* 0x0000003f06067890 */ /* 0x010fe4000fffe0ff */
[----:B------:R-:W-:Y:S02]  /*3680*/  USHF.R.U32.HI UR5, URZ, 0x4, UR5 ;  /* 0x00000004ff057899 */ /* 0x000fe40008011605 */
[----:B------:R-:W-:Y:S02]  /*3690*/  USHF.R.S32.HI UR25, URZ, 0x1f, UR6 ;  /* 0x0000001fff197899 */ /* 0x000fe40008011406 */
[----:B------:R-:W-:Y:S02]  /*36a0*/  USHF.R.U32.HI UR4, URZ, 0x4, UR4 ;  /* 0x00000004ff047899 */ /* 0x000fe40008011604 */
[----:B------:R-:W-:Y:S02]  /*36b0*/  ULEA.HI UR25, UR25, UR6, URZ, 0x6 ;  /* 0x0000000619197291 */ /* 0x000fe4000f8f30ff */
[----:B------:R-:W-:-:S02]  /*36c0*/  ULOP3.LUT UR5, UR5, 0x3fff, URZ, 0xc0, !UPT ;  /* 0x00003fff05057892 */ /* 0x000fc4000f8ec0ff */
[----:B------:R-:W-:Y:S02]  /*36d0*/  USHF.R.S32.HI UR25, URZ, 0x6, UR25 ;  /* 0x00000006ff197899 */ /* 0x000fe40008011419 */
[----:B------:R-:W-:Y:S02]  /*36e0*/  ULOP3.LUT UR22, UR4, 0x3fff, URZ, 0xc0, !UPT ;  /* 0x00003fff04167892 */ /* 0x000fe4000f8ec0ff */
[----:B------:R-:W-:Y:S02]  /*36f0*/  UISETP.LT.AND UP0, UPT, UR25, 0x1, UPT ;  /* 0x000000011900788c */ /* 0x000fe4000bf01270 */
[----:B------:R-:W-:Y:S02]  /*3700*/  ULOP3.LUT UR21, UR5, 0x10000, URZ, 0xfc, !UPT ;  /* 0x0001000005157892 */ /* 0x000fe4000f8efcff */
[----:B------:R-:W-:Y:S02]  /*3710*/  ULOP3.LUT UR22, UR22, 0x10000, URZ, 0xfc, !UPT ;  /* 0x0001000016167892 */ /* 0x000fe4000f8efcff */
[----:B------:R-:W-:Y:S01]  /*3720*/  USEL UR31, UR25, 0x1, !UP0 ;  /* 0x00000001191f7887 */ /* 0x000fe2000c000000 */
[----:B------:R-:W-:Y:S01]  /*3730*/  UMOV UR28, 0x0 ;  /* 0x00000000001c7882 */ /* 0x000fe20000000000 */
[----:B------:R-:W-:Y:S01]  /*3740*/  UMOV UR29, 0x8200490 ;  /* 0x08200490001d7882 */ /* 0x000fe20000000000 */
[----:B------:R-:W-:Y:S01]  /*3750*/  UMOV UR26, 0x0 ;  /* 0x00000000001a7882 */ /* 0x000fe20000000000 */
[----:B------:R-:W-:Y:S01]  /*3760*/  UMOV UR27, 0x8200490 ;  /* 0x08200490001b7882 */ /* 0x000fe20000000000 */
[----:B-1----:R-:W-:-:S15]  /*3770*/  R2UR UR32, R0 ;  /* 0x00000000002072ca */ /* 0x002fde00000e0000 */
.L_x_74:
[C---:B------:R-:W-:Y:S02]  /*3780*/  LEA R0, R8.reuse, UR17, 0x3 ;  /* 0x0000001108007c11 */ /* 0x040fe4000f8e18ff */
[----:B------:R-:W-:Y:S02]  /*3790*/  SHF.L.U32 R5, R3, 0x1f, RZ ;  /* 0x0000001f03057819 */ /* 0x000fe400000006ff */
[----:B------:R-:W-:Y:S02]  /*37a0*/  LEA R4, R8, UR17, 0x4 ;  /* 0x0000001108047c11 */ /* 0x000fe4000f8e20ff */
[----:B------:R-:W1:Y:S02]  /*37b0*/  SYNCS.PHASECHK.TRANS64.TRYWAIT P0, [R0+URZ+0x70], R5 ;  /* 0x00007005000075a7 */ /* 0x000e6400080011ff */
[----:B-1-3--:R-:W-:Y:S05]  /*37c0*/  @!P0 BRA `(.L_x_67) ;  /* 0x0000004800ec8947 */ /* 0x00afea0003800000 */
.L_x_141:
[----:B-1----:R-:W1:Y:S01]  /*37d0*/  LDS.128 R4, [R4+0x100] ;  /* 0x0001000004047984 */ /* 0x002e620000000c00 */
[----:B------:R-:W-:Y:S02]  /*37e0*/  VIADD R0, R0, 0x80 ;  /* 0x0000008000007836 */ /* 0x000fe40000000000 */
[----:B------:R-:W-:Y:S01]  /*37f0*/  VIADD R8, R8, 0x1 ;  /* 0x0000000108087836 */ /* 0x000fe20000000000 */
[----:B------:R-:W-:Y:S01]  /*3800*/  @!PT LDS RZ, [RZ] ;  /* 0x00000000fffff984 */ /* 0x000fe20000000800 */
[----:B------:R-:W-:Y:S01]  /*3810*/  @!PT LDS RZ, [RZ] ;  /* 0x00000000fffff984 */ /* 0x000fe20000000800 */
[----:B------:R-:W-:Y:S01]  /*3820*/  @!PT LDS RZ, [RZ] ;  /* 0x00000000fffff984 */ /* 0x000fe20000000800 */
[----:B------:R-:W-:Y:S01]  /*3830*/  @!PT LDS RZ, [RZ] ;  /* 0x00000000fffff984 */ /* 0x000fe20000000800 */
[----:B------:R2:W-:Y:S06]  /*3840*/  MEMBAR.ALL.CTA ;  /* 0x0000000000007992 */ /* 0x0005ec0000008000 */
[----:B--2---:R-:W2:Y:S01]  /*3850*/  FENCE.VIEW.ASYNC.S ;  /* 0x00000000000073c6 */ /* 0x004ea20000000000 */
[----:B------:R-:W-:-:S04]  /*3860*/  PRMT R0, RZ, 0x654, R0 ;  /* 0x00000654ff007816 */ /* 0x000fc80000000000 */
[----:B--2---:R2:W-:Y:S01]  /*3870*/  SYNCS.ARRIVE.TRANS64.RED.A1T0 RZ, [R0+URZ], RZ ;  /* 0x000000ff00ff79a7 */ /* 0x0045e200081004ff */
[----:B-1----:R-:W-:Y:S01]  /*3880*/  LOP3.LUT P1, RZ, R6, 0x1, RZ, 0xc0, !PT ;  /* 0x0000000106ff7812 */ /* 0x002fe2000782c0ff */
[----:B--2---:R-:W-:-:S12]  /*3890*/  BRA.U UP3, `(.L_x_68) ;  /* 0x0000000103e07547 */ /* 0x004fd8000b800000 */
[----:B------:R-:W1:Y:S01]  /*38a0*/  LDCU UR4, c[0x0][0x38c] ;  /* 0x00007180ff0477ac */ /* 0x000e620008000800 */
[----:B------:R-:W-:Y:S02]  /*38b0*/  PLOP3.LUT P2, PT, PT, PT, PT, 0x80, 0x8 ;  /* 0x000000000008781c */ /* 0x000fe40003f4f070 */
[----:B------:R-:W-:Y:S01]  /*38c0*/  SHF.L.U32 R5, R9, 0x1f, RZ ;  /* 0x0000001f09057819 */ /* 0x000fe200000006ff */
[----:B------:R-:W-:Y:S02]  /*38d0*/  ULEA UR23, UR24, UR17, 0x3 ;  /* 0x0000001118177291 */ /* 0x000fe4000f8e18ff */
[----:B------:R-:W-:Y:S02]  /*38e0*/  ULEA UR18, UR24, UR32, 0x6 ;  /* 0x0000002018127291 */ /* 0x000fe4000f8e30ff */
[----:B-1----:R-:W-:-:S06]  /*38f0*/  UISETP.GE.AND UP0, UPT, UR4, 0x1, UPT ;  /* 0x000000010400788c */ /* 0x002fcc000bf06270 */
[----:B------:R-:W-:-:S05]  /*3900*/  PLOP3.LUT P0, PT, PT, PT, UP0, 0x80, 0x8 ;  /* 0x000000000008781c */ /* 0x000fca0003f0f008 */
[----:B------:R-:W-:-:S08]  /*3910*/  @UP0 ULEA UR4, UR15, UR17, 0x3 ;  /* 0x000000110f040291 */ /* 0x000fd0000f8e18ff */
[----:B------:R-:W-:-:S04]  /*3920*/  @P0 SHF.L.U32 R0, R2, 0x1f, RZ ;  /* 0x0000001f02000819 */ /* 0x000fc800000006ff */
[----:B------:R1:W2:Y:S01]  /*3930*/  @P0 SYNCS.PHASECHK.TRANS64.TRYWAIT P2, [UR4], R0 ;  /* 0x00000000ff0005a7 */ /* 0x0002a20008041104 */
[----:B------:R-:W3:Y:S02]  /*3940*/  SYNCS.PHASECHK.TRANS64.TRYWAIT P0, [UR23+0xb0], R5 ;  /* 0x0000b005ff0075a7 */ /* 0x000ee40008001117 */
[----:B-123--:R-:W-:Y:S05]  /*3950*/  @!P0 BRA `(.L_x_69) ;  /* 0x00000048009c8947 */ /* 0x00efea0003800000 */
.L_x_143:
[----:B------:R-:W-:Y:S01]  /*3960*/  UMOV UR19, UR14 ;  /* 0x0000000e00137c82 */ /* 0x000fe20008000000 */
[----:B------:R-:W-:Y:S05]  /*3970*/  BRA.U !UP0, `(.L_x_70) ;  /* 0x0000000108987547 */ /* 0x000fea000b800000 */
[----:B------:R-:W-:Y:S02]  /*3980*/  UIADD3 UR19, UPT, UPT, UR31, UR14, URZ ;  /* 0x0000000e1f137290 */ /* 0x000fe4000fffe0ff */
[----:B------:R-:W-:Y:S01]  /*3990*/  UPLOP3.LUT UP2, UPT, UPT, UPT, UPT, 0x40, 0x4 ;  /* 0x000000000004789c */ /* 0x000fe20003f4e870 */
[----:B------:R-:W-:Y:S01]  /*39a0*/  UMOV UR16, UR25 ;  /* 0x0000001900107c82 */ /* 0x000fe20008000000 */
[----:B------:R-:W-:-:S09]  /*39b0*/  UMOV UR6, UR15 ;  /* 0x0000000f00067c82 */ /* 0x000fd20008000000 */
.L_x_73:
[----:B--2---:R-:W-:Y:S01]  /*39c0*/  ULEA UR5, UR6, UR17, 0x3 ;  /* 0x0000001106057291 */ /* 0x004fe2000f8e18ff */
[----:B---3--:R-:W-:Y:S11]  /*39d0*/  @P2 BRA `(.L_x_71) ;  /* 0x00000000000c2947 */ /* 0x008ff60003800000 */
[----:B-1----:R-:W-:Y:S04]  /*39e0*/  SHF.L.U32 R5, R2, 0x1f, RZ ;  /* 0x0000001f02057819 */ /* 0x002fe800000006ff */
[----:B------:R-:W1:Y:S02]  /*39f0*/  SYNCS.PHASECHK.TRANS64.TRYWAIT P0, [UR5], R5 ;  /* 0x00000005ff0075a7 */ /* 0x000e640008001105 */
[----:B-1----:R-:W-:Y:S05]  /*3a00*/  @!P0 BRA `(.L_x_72) ;  /* 0x0000004800888947 */ /* 0x002fea0003800000 */
.L_x_71:
[----:B------:R-:W-:Y:S01]  /*3a10*/  UISETP.NE.AND UP0, UPT, UR16, 0x1, UPT ;  /* 0x000000011000788c */ /* 0x000fe2000bf05270 */
[----:B------:R-:W-:Y:S01]  /*3a20*/  PLOP3.LUT P2, PT, PT, PT, PT, 0x80, 0x8 ;  /* 0x000000000008781c */ /* 0x000fe20003f4f070 */
[----:B------:R-:W-:Y:S02]  /*3a30*/  UIADD3 UR4, UPT, UPT, UR6, 0x1, URZ ;  /* 0x0000000106047890 */ /* 0x000fe4000fffe0ff */
[----:B------:R-:W-:Y:S02]  /*3a40*/  ULEA UR12, UR6, UR22, 0x8 ;  /* 0x00000016060c7291 */ /* 0x000fe4000f8e40ff */
[----:B------:R-:W-:Y:S01]  /*3a50*/  UISETP.NE.AND UP1, UPT, UR4, 0x4, UPT ;  /* 0x000000040400788c */ /* 0x000fe2000bf25270 */
[----:B------:R-:W-:Y:S01]  /*3a60*/  PLOP3.LUT P0, PT, PT, PT, UP0, 0x80, 0x8 ;  /* 0x000000000008781c */ /* 0x000fe20003f0f008 */
[----:B------:R-:W-:Y:S02]  /*3a70*/  UIADD3 UR10, UPT, UPT, UR12, 0x2, URZ ;  /* 0x000000020c0a7890 */ /* 0x000fe4000fffe0ff */
[----:B------:R-:W-:Y:S02]  /*3a80*/  USEL UR7, URZ, 0x1, UP1 ;  /* 0x00000001ff077887 */ /* 0x000fe40008800000 */
[----:B------:R-:W-:Y:S02]  /*3a90*/  USEL UR15, UR4, URZ, UP1 ;  /* 0x000000ff040f7287 */ /* 0x000fe40008800000 */
[----:B------:R-:W-:Y:S02]  /*3aa0*/  UIADD3 UR14, UPT, UPT, UR14, 0x1, URZ ;  /* 0x000000010e0e7890 */ /* 0x000fe4000fffe0ff */
[----:B------:R-:W-:Y:S01]  /*3ab0*/  @UP0 ULEA UR4, UR15, UR17, 0x3 ;  /* 0x000000110f040291 */ /* 0x000fe2000f8e18ff */
[----:B------:R-:W-:Y:S01]  /*3ac0*/  LOP3.LUT R2, R2, UR7, RZ, 0x3c, !PT ;  /* 0x0000000702027c12 */ /* 0x000fe2000f8e3cff */
[----:B------:R-:W-:Y:S01]  /*3ad0*/  UIADD3 UR7, UPT, UPT, UR5, 0x20, URZ ;  /* 0x0000002005077890 */ /* 0x000fe2000fffe0ff */
[----:B------:R-:W-:Y:S02]  /*3ae0*/  UMOV UR13, 0x80004020 ;  /* 0x80004020000d7882 */ /* 0x000fe40000000000 */
[----:B-1----:R-:W-:Y:S01]  /*3af0*/  @P0 SHF.L.U32 R0, R2, 0x1f, RZ ;  /* 0x0000001f02000819 */ /* 0x002fe200000006ff */
[----:B------:R-:W-:Y:S01]  /*3b00*/  UMOV UR5, 0x80004020 ;  /* 0x8000402000057882 */ /* 0x000fe20000000000 */
[----:B------:R-:W-:Y:S01]  /*3b10*/  UMOV UR11, 0x80004020 ;  /* 0x80004020000b7882 */ /* 0x000fe20000000000 */
[----:B------:R-:W-:Y:S01]  /*3b20*/  UMOV UR9, 0x80004020 ;  /* 0x8000402000097882 */ /* 0x000fe20000000000 */
[----:B------:R2:W3:Y:S01]  /*3b30*/  @P0 SYNCS.PHASECHK.TRANS64.TRYWAIT P2, [UR4], R0 ;  /* 0x00000000ff0005a7 */ /* 0x0004e20008041104 */
[----:B------:R-:W-:Y:S02]  /*3b40*/  ULEA UR4, UR6, UR21, 0x8 ;  /* 0x0000001506047291 */ /* 0x000fe4000f8e40ff */
[----:B------:R-:W-:Y:S02]  /*3b50*/  UISETP.NE.AND UP0, UPT, UR14, UR19, UPT ;  /* 0x000000130e00728c */ /* 0x000fe4000bf05270 */
[----:B------:R-:W-:Y:S02]  /*3b60*/  UIADD3 UR8, UPT, UPT, UR4, 0x2, URZ ;  /* 0x0000000204087890 */ /* 0x000fe4000fffe0ff */
[----:B------:R-:W-:Y:S01]  /*3b70*/  UIADD3 UR16, UPT, UPT, UR16, -0x1, URZ ;  /* 0xffffffff10107890 */ /* 0x000fe2000fffe0ff */
[----:B------:R-:W-:Y:S02]  /*3b80*/  UMOV UR6, UR15 ;  /* 0x0000000f00067c82 */ /* 0x000fe40008000000 */
[----:B------:R2:W-:Y:S01]  /*3b90*/  UTCQMMA.2CTA gdesc[UR4], gdesc[UR12], tmem[UR18], tmem[UR28], idesc[UR29], UP2 ;  /* 0x00ff1c0c040075ea */ /* 0x0005e20009200312 */
[----:B------:R-:W-:Y:S03]  /*3ba0*/  UPLOP3.LUT UP2, UPT, UPT, UPT, UPT, 0x80, 0x8 ;  /* 0x000000000008789c */ /* 0x000fe60003f4f070 */
[----:B------:R2:W-:Y:S01]  /*3bb0*/  UTCQMMA.2CTA gdesc[UR8], gdesc[UR10], tmem[UR18], tmem[UR26], idesc[UR27], UPT ;  /* 0x00ff1a0a080075ea */ /* 0x0005e2000ba00312 */
[----:B------:R2:W-:Y:S01]  /*3bc0*/  UTCBAR.2CTA.MULTICAST [UR7], URZ, UR20 ;  /* 0x000000ff070073e9 */ /* 0x0005e20008200814 */
[----:B------:R-:W-:Y:S06]  /*3bd0*/  BRA.U UP0, `(.L_x_73) ;  /* 0xfffffffd00787547 */ /* 0x000fec000b83ffff */
.L_x_70:
[----:B--2---:R-:W-:Y:S01]  /*3be0*/  UIADD3 UR4, UPT, UPT, UR23, 0x90, URZ ;  /* 0x0000009017047890 */ /* 0x004fe2000fffe0ff */
[----:B------:R-:W-:-:S08]  /*3bf0*/  UMOV UR14, UR19 ;  /* 0x00000013000e7c82 */ /* 0x000fd00008000000 */
[----:B------:R2:W-:Y:S01]  /*3c00*/  UTCBAR.2CTA.MULTICAST [UR4], URZ, UR30 ;  /* 0x000000ff040073e9 */ /* 0x0005e2000820081e */
[----:B------:R-:W-:Y:S02]  /*3c10*/  NOP ;  /* 0x0000000000007918 */ /* 0x000fe40000000000 */
.L_x_68:
[----:B--2---:R-:W-:Y:S01]  /*3c20*/  UIADD3 UR4, UPT, UPT, UR24, 0x1, URZ ;  /* 0x0000000118047890 */ /* 0x004fe2000fffe0ff */
[----:B------:R-:W-:-:S03]  /*3c30*/  ISETP.NE.AND P0, PT, R8, 0x2, PT ;  /* 0x000000020800780c */ /* 0x000fc60003f05270 */
[----:B------:R-:W-:Y:S01]  /*3c40*/  UISETP.NE.AND UP0, UPT, UR4, 0x4, UPT ;  /* 0x000000040400788c */ /* 0x000fe2000bf05270 */
[----:B-1----:R-:W-:Y:S02]  /*3c50*/  SEL R0, RZ, 0x1, P0 ;  /* 0x00000001ff007807 */ /* 0x002fe40000000000 */
[----:B------:R-:W-:Y:S01]  /*3c60*/  SEL R8, R8, RZ, P0 ;  /* 0x000000ff08087207 */ /* 0x000fe20000000000 */
[----:B------:R-:W-:Y:S01]  /*3c70*/  USEL UR5, URZ, 0x1, UP0 ;  /* 0x00000001ff057887 */ /* 0x000fe20008000000 */
[----:B------:R-:W-:Y:S01]  /*3c80*/  LOP3.LUT R3, R3, R0, RZ, 0x3c, !PT ;  /* 0x0000000003037212 */ /* 0x000fe200078e3cff */
[----:B------:R-:W-:-:S04]  /*3c90*/  USEL UR24, UR4, URZ, UP0 ;  /* 0x000000ff04187287 */ /* 0x000fc80008000000 */
[----:B------:R-:W-:Y:S01]  /*3ca0*/  LOP3.LUT R9, R9, UR5, RZ, 0x3c, !PT ;  /* 0x0000000509097c12 */ /* 0x000fe2000f8e3cff */
[----:B------:R-:W-:Y:S07]  /*3cb0*/  @P1 BRA `(.L_x_74) ;  /* 0xfffffff800b01947 */ /* 0x000fee000383ffff */
[----:B------:R-:W1:Y:S01]  /*3cc0*/  S2UR UR8, SR_CgaCtaId ;  /* 0x00000000000879c3 */ /* 0x000e620000008800 */
[----:B------:R-:W-:Y:S01]  /*3cd0*/  ELECT P0, URZ, PT ;  /* 0x0000000000ff782f */ /* 0x000fe20003800000 */
[----:B------:R-:W-:Y:S01]  /*3ce0*/  HFMA2 R0, -RZ, RZ, 0, 5.9604644775390625e-08 ;  /* 0x00000001ff007431 */ /* 0x000fe200000001ff */
[----:B------:R-:W-:-:S05]  /*3cf0*/  UMOV UR4, 0x40 ;  /* 0x0000004000047882 */ /* 0x000fca0000000000 */
[----:B------:R-:W-:Y:S01]  /*3d00*/  UVIRTCOUNT.DEALLOC.SMPOOL 0x80 ;  /* 0x000000800000784c */ /* 0x000fe20000000000 */
[----:B------:R-:W-:Y:S02]  /*3d10*/  UISETP.NE.AND UP1, UPT, UR33, URZ, UPT ;  /* 0x000000ff2100728c */ /* 0x000fe4000bf25270 */
[----:B-1----:R-:W-:-:S09]  /*3d20*/  ULEA UR8, UR8, UR4, 0x18 ;  /* 0x0000000408087291 */ /* 0x002fd2000f8ec0ff */
[----:B------:R1:W-:Y:S01]  /*3d30*/  @P0 STS.U8 [UR8+0x1c], R0 ;  /* 0x00001c00ff000988 */ /* 0x0003e20008000008 */
[----:B------:R-:W-:Y:S05]  /*3d40*/  BRA.U UP1, `(.L_x_75) ;  /* 0x0000000101a07547 */ /* 0x000fea000b800000 */
[----:B------:R-:W-:Y:S01]  /*3d50*/  UIADD3 UR7, UPT, UPT, UR17, 0xb0, URZ ;  /* 0x000000b011077890 */ /* 0x000fe2000fffe0ff */
[----:B------:R-:W-:-:S03]  /*3d60*/  SHF.L.U32 R3, R9, 0x1f, RZ ;  /* 0x0000001f09037819 */ /* 0x000fc600000006ff */
[----:B------:R-:W-:-:S09]  /*3d70*/  ULEA UR4, UR24, UR7, 0x3 ;  /* 0x0000000718047291 */ /* 0x000fd2000f8e18ff */
[----:B------:R-:W2:Y:S02]  /*3d80*/  SYNCS.PHASECHK.TRANS64.TRYWAIT P0, [UR4], R3 ;  /* 0x00000003ff0075a7 */ /* 0x000ea40008001104 */
[----:B--2---:R-:W-:Y:S05]  /*3d90*/  @!P0 BRA `(.L_x_76) ;  /* 0x0000004400bc8947 */ /* 0x004fea0003800000 */
.L_x_146:
        /* <DEDUP_REMOVED lines=9> */
.L_x_148:
        /* <DEDUP_REMOVED lines=9> */
.L_x_150:
[----:B------:R-:W-:-:S04]  /*3ec0*/  UIADD3 UR4, UPT, UPT, UR4, 0x1, URZ ;  /* 0x0000000104047890 */ /* 0x000fc8000fffe0ff */
[----:B------:R-:W-:-:S04]  /*3ed0*/  UISETP.NE.AND UP0, UPT, UR4, 0x4, UPT ;  /* 0x000000040400788c */ /* 0x000fc8000bf05270 */
[----:B------:R-:W-:Y:S02]  /*3ee0*/  USEL UR5, URZ, 0x1, UP0 ;  /* 0x00000001ff057887 */ /* 0x000fe40008000000 */
[----:B------:R-:W-:-:S04]  /*3ef0*/  USEL UR4, UR4, URZ, UP0 ;  /* 0x000000ff04047287 */ /* 0x000fc80008000000 */
[----:B------:R-:W-:Y:S01]  /*3f00*/  ULEA UR4, UR4, UR7, 0x3 ;  /* 0x0000000704047291 */ /* 0x000fe2000f8e18ff */
[----:B-1----:R-:W-:-:S04]  /*3f10*/  LOP3.LUT R3, R2, UR5, RZ, 0x3c, !PT ;  /* 0x0000000502037c12 */ /* 0x002fc8000f8e3cff */
[----:B------:R-:W-:Y:S01]  /*3f20*/  SHF.L.U32 R3, R3, 0x1f, RZ ;  /* 0x0000001f03037819 */ /* 0x000fe200000006ff */
[----:B------:R-:W-:-:S04]  /*3f30*/  IMAD.U32 R0, RZ, RZ, UR4 ;  /* 0x00000004ff007e24 */ /* 0x000fc8000f8e00ff */
[----:B------:R1:W2:Y:S03]  /*3f40*/  SYNCS.PHASECHK.TRANS64.TRYWAIT P0, [R0+URZ], R3 ;  /* 0x00000003000075a7 */ /* 0x0002a600080011ff */
[----:B--2---:R-:W-:Y:S05]  /*3f50*/  @!P0 NANOSLEEP.SYNCS 0x989680 ;  /* 0x009896800000895d */ /* 0x004fea0003900000 */
[----:B------:R-:W2:Y:S02]  /*3f60*/  @!P0 SYNCS.PHASECHK.TRANS64 P0, [R0+URZ], R3 ;  /* 0x00000003000085a7 */ /* 0x000ea400080010ff */
[----:B--2---:R-:W-:Y:S05]  /*3f70*/  @P0 BRA `(.L_x_79) ;  /* 0x0000000000200947 */ /* 0x004fea0003800000 */
.L_x_80:
[----:B--2---:R2:W4:Y:S02]  /*3f80*/  SYNCS.PHASECHK.TRANS64.TRYWAIT P0, [R0+URZ], R3 ;  /* 0x00000003000075a7 */ /* 0x00452400080011ff */
[----:B----4-:R-:W-:Y:S05]  /*3f90*/  @!P0 NANOSLEEP.SYNCS 0x989680 ;  /* 0x009896800000895d */ /* 0x010fea0003900000 */
[----:B------:R-:W4:Y:S02]  /*3fa0*/  @!P0 SYNCS.PHASECHK.TRANS64 P0, [R0+URZ], R3 ;  /* 0x00000003000085a7 */ /* 0x000f2400080010ff */
[----:B----4-:R-:W-:Y:S05]  /*3fb0*/  @!P0 BRA `(.L_x_80) ;  /* 0xfffffffc00f08947 */ /* 0x010fea000383ffff */
[----:B------:R-:W-:Y:S05]  /*3fc0*/  BRA `(.L_x_79) ;  /* 0x00000000000c7947 */ /* 0x000fea0003800000 */
.L_x_75:
[----:B------:R-:W-:-:S04]  /*3fd0*/  UIADD3 UR4, UPT, UPT, UR17, 0xf0, URZ ;  /* 0x000000f011047890 */ /* 0x000fc8000fffe0ff */
[----:B------:R-:W-:-:S09]  /*3fe0*/  UPRMT UR4, UR34, 0x654, UR4 ;  /* 0x0000065422047896 */ /* 0x000fd20008000004 */
[----:B------:R-:W-:Y:S03]  /*3ff0*/  SYNCS.ARRIVE.TRANS64.RED.A1T0 RZ, [UR4], RZ ;  /* 0x000000ffffff79a7 */ /* 0x000fe60008100404 */
.L_x_79:
[----:B-12---:R-:W-:Y:S01]  /*4000*/  SHF.L.U32 R3, RZ, 0x1f, RZ ;  /* 0x0000001fff037819 */ /* 0x006fe200000006ff */
[----:B------:R-:W-:Y:S01]  /*4010*/  UIADD3 UR4, UPT, UPT, UR17, 0xf0, URZ ;  /* 0x000000f011047890 */ /* 0x000fe2000fffe0ff */
[----:B------:R-:W-:Y:S02]  /*4020*/  PLOP3.LUT P0, PT, PT, PT, UP1, 0x80, 0x8 ;  /* 0x000000000008781c */ /* 0x000fe40003f0f018 */
[----:B------:R-:W1:Y:S02]  /*4030*/  SYNCS.PHASECHK.TRANS64.TRYWAIT P1, [UR17+0xf0], R3 ;  /* 0x0000f003ff0075a7 */ /* 0x000e640008021111 */
[----:B-1----:R-:W-:Y:S09]  /*4040*/  @!P1 BRA `(.L_x_81) ;  /* 0x0000004400589947 */ /* 0x002ff20003800000 */
.L_x_152:
[----:B------:R-:W-:Y:S01]  /*4050*/  @!UP1 UPRMT UR4, UR34, 0x654, UR4 ;  /* 0x0000065422049896 */ /* 0x000fe20008000004 */
[----:B------:R-:W-:Y:S01]  /*4060*/  UMOV UR5, 0xffff ;  /* 0x0000ffff00057882 */ /* 0x000fe20000000000 */
[----:B------:R-:W-:-:S07]  /*4070*/  UMOV UR6, 0x1 ;  /* 0x0000000100067882 */ /* 0x000fce0000000000 */
[----:B------:R-:W-:Y:S01]  /*4080*/  @!P0 SYNCS.ARRIVE.TRANS64.RED.A1T0 RZ, [UR4], RZ ;  /* 0x000000ffffff89a7 */ /* 0x000fe20008100404 */
[----:B------:R-:W-:Y:S01]  /*4090*/  NOP ;  /* 0x0000000000007918 */ /* 0x000fe20000000000 */
[----:B-1----:R-:W1:Y:S01]  /*40a0*/  LDS R0, [UR8+0x14] ;  /* 0x00001408ff007984 */ /* 0x002e620008000800 */
[----:B------:R-:W-:-:S04]  /*40b0*/  ULOP3.LUT UR4, UR32, 0xffff, URZ, 0xc0, !UPT ;  /* 0x0000ffff20047892 */ /* 0x000fc8000f8ec0ff */
[----:B------:R-:W-:-:S04]  /*40c0*/  USHF.R.U32.HI UR4, URZ, 0x5, UR4 ;  /* 0x00000005ff047899 */ /* 0x000fc80008011604 */
[----:B------:R-:W-:Y:S02]  /*40d0*/  USHF.L.U32 UR5, UR5, UR4, URZ ;  /* 0x0000000405057299 */ /* 0x000fe400080006ff */
[----:B------:R-:W-:-:S04]  /*40e0*/  USHF.L.U32 UR4, UR6, UR4, URZ ;  /* 0x0000000406047299 */ /* 0x000fc800080006ff */
[----:B-1----:R-:W-:-:S04]  /*40f0*/  LOP3.LUT R0, R0, UR5, RZ, 0xc0, !PT ;  /* 0x0000000500007c12 */ /* 0x002fc8000f8ec0ff */
[----:B------:R-:W-:-:S13]  /*4100*/  ISETP.NE.AND P0, PT, R0, UR5, PT ;  /* 0x0000000500007c0c */ /* 0x000fda000bf05270 */
[----:B------:R-:W-:Y:S05]  /*4110*/  @P0 BRA `(.L_x_82) ;  /* 0x0000000000580947 */ /* 0x000fea0003800000 */
[----:B------:R-:W1:Y:S02]  /*4120*/  LDS R0, [UR8+0x18] ;  /* 0x00001808ff007984 */ /* 0x000e640008000800 */
[----:B-1----:R-:W-:-:S04]  /*4130*/  LOP3.LUT R0, R0, UR4, RZ, 0xc0, !PT ;  /* 0x0000000400007c12 */ /* 0x002fc8000f8ec0ff */
[----:B------:R-:W-:-:S13]  /*4140*/  ISETP.NE.AND P0, PT, R0, UR4, PT ;  /* 0x0000000400007c0c */ /* 0x000fda000bf05270 */
[----:B------:R-:W-:Y:S05]  /*4150*/  @P0 BRA `(.L_x_83) ;  /* 0x00000000003c0947 */ /* 0x000fea0003800000 */
[----:B------:R-:W1:Y:S01]  /*4160*/  S2R R2, SR_LANEID ;  /* 0x0000000000027919 */ /* 0x000e620000000000 */
[----:B------:R-:W-:Y:S01]  /*4170*/  ULOP3.LUT UR5, URZ, UR5, URZ, 0x33, !UPT ;  /* 0x00000005ff057292 */ /* 0x000fe2000f8e33ff */
[----:B------:R-:W-:Y:S01]  /*4180*/  LOP3.LUT R4, RZ, UR4, RZ, 0x33, !PT ;  /* 0x00000004ff047c12 */ /* 0x000fe2000f8e33ff */
[----:B------:R-:W-:Y:S02]  /*4190*/  VOTEU.ANY UR4, UPT, PT ;  /* 0x0000000000047886 */ /* 0x000fe400038e0100 */
[----:B------:R-:W-:Y:S01]  /*41a0*/  UFLO.U32 UR4, UR4 ;  /* 0x00000004000472bd */ /* 0x000fe200080e0000 */
[----:B------:R-:W2:Y:S01]  /*41b0*/  REDUX UR6, R4 ;  /* 0x00000000040673c4 */ /* 0x000ea20000000000 */
[----:B------:R-:W-:-:S06]  /*41c0*/  IMAD.U32 R0, RZ, RZ, UR5 ;  /* 0x00000005ff007e24 */ /* 0x000fcc000f8e00ff */
[----:B------:R4:W-:Y:S01]  /*41d0*/  UTCATOMSWS.AND URZ, UR5 ;  /* 0x0000000500ff79e3 */ /* 0x0009e20008000000 */
[----:B------:R-:W3:Y:S01]  /*41e0*/  REDUX UR7, R0 ;  /* 0x00000000000773c4 */ /* 0x000ee20000000000 */
[----:B-1----:R-:W-:Y:S01]  /*41f0*/  ISETP.EQ.U32.AND P0, PT, R2, UR4, PT ;  /* 0x0000000402007c0c */ /* 0x002fe2000bf02070 */
[----:B--2---:R-:W-:Y:S01]  /*4200*/  IMAD.U32 R2, RZ, RZ, UR6 ;  /* 0x00000006ff027e24 */ /* 0x004fe2000f8e00ff */
[----:B---3--:R-:W-:-:S11]  /*4210*/  MOV R3, UR7 ;  /* 0x0000000700037c02 */ /* 0x008fd60008000f00 */
[----:B------:R4:W-:Y:S04]  /*4220*/  @P0 ATOMS.AND RZ, [UR8+0x14], R3 ;  /* 0x00001403ffff098c */ /* 0x0009e8000a800008 */
[----:B------:R4:W-:Y:S01]  /*4230*/  @P0 ATOMS.AND RZ, [UR8+0x18], R2 ;  /* 0x00001802ffff098c */ /* 0x0009e2000a800008 */
[----:B------:R-:W-:Y:S05]  /*4240*/  BRA `(.L_x_84) ;  /* 0x0000000000147947 */ /* 0x000fea0003800000 */
.L_x_83:
[----:B------:R-:W-:Y:S02]  /*4250*/  MOV R2, 0x4270 ;  /* 0x0000427000027802 */ /* 0x000fe40000000f00 */
[----:B---3-5:R-:W-:Y:S05]  /*4260*/  CALL.REL.NOINC `($__internal_0_$__cuda_sm10x_tcgen05_guardrail_trap_col_being_dealloced_not_returned_by_alloc) ;  /* 0x0000004400ac7944 */ /* 0x028fea0003c00000 */
[----:B------:R-:W-:Y:S05]  /*4270*/  BRA `(.L_x_84) ;  /* 0x0000000000087947 */ /* 0x000fea0003800000 */
.L_x_82:
[----:B------:R-:W-:Y:S02]  /*4280*/  MOV R2, 0x42a0 ;  /* 0x000042a000027802 */ /* 0x000fe40000000f00 */
[----:B---3-5:R-:W-:Y:S05]  /*4290*/  CALL.REL.NOINC `($__internal_2_$__cuda_sm10x_tcgen05_guardrail_trap_unallocated_columns_being_dealloced) ;  /* 0x0000004400b87944 */ /* 0x028fea0003c00000 */
.L_x_84:
[----:B------:R-:W-:Y:S01]  /*42a0*/  NOP ;  /* 0x0000000000007918 */ /* 0x000fe20000000000 */
[----:B----4-:R-:W-:Y:S05]  /*42b0*/  EXIT ;  /* 0x000000000000794d */ /* 0x010fea0003800000 */
.L_x_55:
[----:B------:R-:W-:-:S09]  /*42c0*/  UISETP.NE.OR UP0, UPT, UR25, 0x3, !UP3 ;  /* 0x000000031900788c */ /* 0x000fd2000df05670 */
[----:B------:R-:W-:Y:S05]  /*42d0*/  BRA.U UP0, `(.L_x_85) ;  /* 0x0000000d00b47547 */ /* 0x000fea000b800000 */
[----:B------:R-:W1:Y:S01]  /*42e0*/  LDCU UR31, c[0x0][0x370] ;  /* 0x00006e00ff1f77ac */ /* 0x000e620008000800 */
[----:B------:R-:W2:Y:S01]  /*42f0*/  LDC.64 R16, c[0x0][0x348] ;  /* 0x0000d200ff107b82 */ /* 0x000ea20000000a00 */
[----:B------:R-:W-:Y:S02]  /*4300*/  HFMA2 R13, -RZ, RZ, 0, 0 ;  /* 0x00000000ff0d7431 */ /* 0x000fe400000001ff */
[----:B------:R-:W-:Y:S01]  /*4310*/  IMAD.MOV.U32 R15, RZ, RZ, 0x1 ;  /* 0x00000001ff0f7424 */ /* 0x000fe200078e00ff */
[----:B------:R-:W1:Y:S01]  /*4320*/  LDCU.128 UR32, c[0x0][0xb10] ;  /* 0x00016200ff2077ac */ /* 0x000e620008000c00 */
[----:B------:R-:W-:Y:S01]  /*4330*/  IMAD.MOV.U32 R14, RZ, RZ, RZ ;  /* 0x000000ffff0e7224 */ /* 0x000fe200078e00ff */
[----:B------:R-:W-:Y:S01]  /*4340*/  MOV R7, 0x1000 ;  /* 0x0000100000077802 */ /* 0x000fe20000000f00 */
[----:B------:R-:W3:Y:S01]  /*4350*/  LDCU UR30, c[0x0][0x374] ;  /* 0x00006e80ff1e77ac */ /* 0x000ee20008000800 */
[----:B------:R-:W4:Y:S01]  /*4360*/  LDC.64 R2, c[0x0][0x888] ;  /* 0x00022200ff027b82 */ /* 0x000f220000000a00 */
[----:B------:R-:W3:Y:S01]  /*4370*/  LDCU UR15, c[0x0][0xb0c] ;  /* 0x00016180ff0f77ac */ /* 0x000ee20008000800 */
[----:B------:R-:W2:Y:S06]  /*4380*/  LDCU UR40, c[0x0][0xb20] ;  /* 0x00016400ff2877ac */ /* 0x000eac0008000800 */
[----:B------:R-:W4:Y:S01]  /*4390*/  LDC.64 R4, c[0x0][0x890] ;  /* 0x00022400ff047b82 */ /* 0x000f220000000a00 */
[----:B------:R-:W2:Y:S01]  /*43a0*/  LDCU UR4, c[0x0][0xb30] ;  /* 0x00016600ff0477ac */ /* 0x000ea20008000800 */
[----:B------:R-:W-:Y:S01]  /*43b0*/  UMOV UR21, 0x400 ;  /* 0x0000040000157882 */ /* 0x000fe20000000000 */
[----:B-1----:R-:W-:-:S02]  /*43c0*/  UIMAD.WIDE.U32 UR6, UR31, UR32, URZ ;  /* 0x000000201f0672a5 */ /* 0x002fc4000f8e00ff */
[----:B---3--:R-:W-:Y:S02]  /*43d0*/  UIMAD.WIDE.U32 UR8, UR30, UR35, URZ ;  /* 0x000000231e0872a5 */ /* 0x008fe4000f8e00ff */
[----:B------:R-:W-:Y:S02]  /*43e0*/  ULEA UR21, UR46, UR21, 0x18 ;  /* 0x000000152e157291 */ /* 0x000fe4000f8ec0ff */
[----:B------:R-:W-:Y:S02]  /*43f0*/  UPLOP3.LUT UP3, UPT, UPT, UPT, UPT, 0x40, 0x4 ;  /* 0x000000000004789c */ /* 0x000fe40003f6e870 */
[----:B------:R-:W-:Y:S01]  /*4400*/  UIADD3 UR37, UPT, UPT, UR21, 0x48, URZ ;  /* 0x0000004815257890 */ /* 0x000fe2000fffe0ff */
[----:B------:R-:W-:Y:S01]  /*4410*/  UMOV UR6, UR7 ;  /* 0x0000000700067c82 */ /* 0x000fe20008000000 */
[----:B------:R-:W-:Y:S01]  /*4420*/  UMOV UR38, UR9 ;  /* 0x0000000900267c82 */ /* 0x000fe20008000000 */
[----:B------:R-:W-:Y:S02]  /*4430*/  UISETP.GE.AND UP0, UPT, UR42, 0x1, UPT ;  /* 0x000000012a00788c */ /* 0x000fe4000bf06270 */
[----:B------:R-:W-:Y:S01]  /*4440*/  UISETP.NE.AND UP4, UPT, UR42, 0x1, UPT ;  /* 0x000000012a00788c */ /* 0x000fe2000bf85270 */
[----:B------:R-:W1:Y:S01]  /*4450*/  LDCU.64 UR22, c[0x0][0xb28] ;  /* 0x00016500ff1677ac */ /* 0x000e620008000a00 */
[----:B------:R-:W-:-:S02]  /*4460*/  UISETP.NE.AND UP6, UPT, UR15, 0x1, UPT ;  /* 0x000000010f00788c */ /* 0x000fc4000bfc5270 */
[----:B------:R-:W-:Y:S02]  /*4470*/  UISETP.NE.AND UP5, UPT, UR34, 0x1, UPT ;  /* 0x000000012200788c */ /* 0x000fe4000bfa5270 */
[----:B------:R-:W-:Y:S02]  /*4480*/  UIADD3 UR25, UPT, UPT, UR21, 0x40, URZ ;  /* 0x0000004015197890 */ /* 0x000fe4000fffe0ff */
[----:B------:R-:W-:Y:S02]  /*4490*/  UPRMT UR37, UR46, 0x654, UR37 ;  /* 0x000006542e257896 */ /* 0x000fe40008000025 */
[----:B------:R-:W-:Y:S02]  /*44a0*/  USHF.R.U32.HI UR39, URZ, UR33, UR6 ;  /* 0x00000021ff277299 */ /* 0x000fe40008011606 */
[----:B--2---:R-:W-:Y:S02]  /*44b0*/  USHF.R.U32.HI UR38, URZ, UR40, UR38 ;  /* 0x00000028ff267299 */ /* 0x004fe40008011626 */
[----:B------:R-:W-:-:S11]  /*44c0*/  UISETP.NE.AND UP2, UPT, UR4, 0x1, UPT ;  /* 0x000000010400788c */ /* 0x000fd6000bf45270 */
.L_x_94:
[C---:B------:R-:W-:Y:S02]  /*44d0*/  LEA R12, R14.reuse, UR21, 0x3 ;  /* 0x000000150e0c7c11 */ /* 0x040fe4000f8e18ff */
[----:B------:R-:W-:Y:S02]  /*44e0*/  SHF.L.U32 R9, R13, 0x1f, RZ ;  /* 0x0000001f0d097819 */ /* 0x000fe400000006ff */
[----:B------:R-:W-:Y:S02]  /*44f0*/  LEA R10, R14, UR21, 0x4 ;  /* 0x000000150e0a7c11 */ /* 0x000fe4000f8e20ff */
[----:B------:R-:W2:Y:S02]  /*4500*/  SYNCS.PHASECHK.TRANS64.TRYWAIT P0, [R12+URZ+0x70], R9 ;  /* 0x000070090c0075a7 */ /* 0x000ea400080011ff */
[----:B--23--:R-:W-:Y:S05]  /*4510*/  @!P0 BRA `(.L_x_86) ;  /* 0x00000040003c8947 */ /* 0x00cfea0003800000 */
.L_x_153:
[----:B--2---:R-:W2:Y:S01]  /*4520*/  LDS.128 R8, [R10+0x100] ;  /* 0x000100000a087984 */ /* 0x004ea20000000c00 */
[----:B------:R-:W-:Y:S01]  /*4530*/  UISETP.GE.AND UP0, UPT, UR42, 0x1, UPT ;  /* 0x000000012a00788c */ /* 0x000fe2000bf06270 */
[----:B------:R-:W-:Y:S01]  /*4540*/  @!PT LDS RZ, [RZ] ;  /* 0x00000000fffff984 */ /* 0x000fe20000000800 */
[----:B------:R-:W-:Y:S01]  /*4550*/  @!PT LDS RZ, [RZ] ;  /* 0x00000000fffff984 */ /* 0x000fe20000000800 */
[----:B------:R-:W-:Y:S01]  /*4560*/  @!PT LDS RZ, [RZ] ;  /* 0x00000000fffff984 */ /* 0x000fe20000000800 */
[----:B------:R-:W-:Y:S01]  /*4570*/  @!PT LDS RZ, [RZ] ;  /* 0x00000000fffff984 */ /* 0x000fe20000000800 */
[----:B------:R3:W-:Y:S06]  /*4580*/  MEMBAR.ALL.CTA ;  /* 0x0000000000007992 */ /* 0x0007ec0000008000 */
[----:B---3--:R-:W3:Y:S01]  /*4590*/  FENCE.VIEW.ASYNC.S ;  /* 0x00000000000073c6 */ /* 0x008ee20000000000 */
[----:B--2---:R-:W-:Y:S11]  /*45a0*/  LOP3.LUT P0, RZ, R10, 0x1, RZ, 0xc0, !PT ;  /* 0x000000010aff7812 */ /* 0x004ff6000780c0ff */
[----:B------:R-:W-:Y:S02]  /*45b0*/  @!UPT UIADD3 URZ, UPT, UPT, URZ, URZ, URZ ;  /* 0x000000fffffff290 */ /* 0x000fe4000fffe0ff */
[----:B---3--:R-:W-:Y:S01]  /*45c0*/  VOTEU.ANY UP1, P0 ;  /* 0x0000000000ff7886 */ /* 0x008fe20000020100 */
[----:B------:R-:W-:Y:S11]  /*45d0*/  PLOP3.LUT P0, PT, PT, PT, UP1, 0x80, 0x8 ;  /* 0x000000000008781c */ /* 0x000ff60003f0f018 */
[----:B------:R-:W-:Y:S02]  /*45e0*/  @!UPT UIADD3 URZ, UPT, UPT, URZ, URZ, URZ ;  /* 0x000000fffffff290 */ /* 0x000fe4000fffe0ff */
[----:B------:R-:W-:Y:S02]  /*45f0*/  @P0 SHF.R.U32.HI R0, RZ, 0x10, R9 ;  /* 0x00000010ff000819 */ /* 0x000fe40000011609 */
[----:B------:R-:W-:Y:S02]  /*4600*/  @P0 MOV R6, R8 ;  /* 0x0000000800060202 */ /* 0x000fe40000000f00 */
[----:B------:R-:W-:Y:S01]  /*4610*/  @P0 R2UR UR4, R0 ;  /* 0x00000000000402ca */ /* 0x000fe200000e0000 */
[----:B------:R-:W-:Y:S01]  /*4620*/  VIADD R0, R12, 0x80 ;  /* 0x000000800c007836 */ /* 0x000fe20000000000 */
[----:B------:R-:W-:Y:S02]  /*4630*/  @P0 LOP3.LUT R8, R9, 0xffff, RZ, 0xc0, !PT ;  /* 0x0000ffff09080812 */ /* 0x000fe400078ec0ff */
[----:B------:R-:W-:Y:S02]  /*4640*/  @P0 R2UR UR6, R6 ;  /* 0x00000000060602ca */ /* 0x000fe400000e0000 */
[----:B------:R-:W-:Y:S02]  /*4650*/  PRMT R0, RZ, 0x654, R0 ;  /* 0x00000654ff007816 */ /* 0x000fe40000000000 */
[----:B------:R-:W-:Y:S02]  /*4660*/  @P0 R2UR UR5, R8 ;  /* 0x00000000080502ca */ /* 0x000fe400000e0000 */
[----:B------:R2:W-:Y:S03]  /*4670*/  SYNCS.ARRIVE.TRANS64.RED.A1T0 RZ, [R0+URZ], RZ ;  /* 0x000000ff00ff79a7 */ /* 0x0005e600081004ff */
[----:B------:R-:W-:Y:S04]  /*4680*/  @UP1 UMOV UR29, UR4 ;  /* 0x00000004001d1c82 */ /* 0x000fe80008000000 */
[----:B------:R-:W-:Y:S04]  /*4690*/  @UP1 UMOV UR14, UR6 ;  /* 0x00000006000e1c82 */ /* 0x000fe80008000000 */
[----:B------:R-:W-:Y:S01]  /*46a0*/  @UP1 UMOV UR13, UR5 ;  /* 0x00000005000d1c82 */ /* 0x000fe20008000000 */
[----:B------:R-:W-:Y:S05]  /*46b0*/  BRA.U !UP0, `(.L_x_87) ;  /* 0x0000000108a47547 */ /* 0x000fea000b800000 */
[----:B------:R-:W-:Y:S02]  /*46c0*/  UIMAD.WIDE.U32 UR8, UR13, UR35, URZ ;  /* 0x000000230d0872a5 */ /* 0x000fe4000f8e00ff */
[----:B------:R-:W-:Y:S02]  /*46d0*/  UIMAD.WIDE.U32 UR10, UR14, UR32, URZ ;  /* 0x000000200e0a72a5 */ /* 0x000fe4000f8e00ff */
[----:B------:R-:W-:Y:S02]  /*46e0*/  USEL UR4, UR30, UR38, !UP5 ;  /* 0x000000261e047287 */ /* 0x000fe4000e800000 */
[----:B------:R-:W-:Y:S02]  /*46f0*/  USEL UR7, UR31, UR39, !UP6 ;  /* 0x000000271f077287 */ /* 0x000fe4000f000000 */
[----:B-1----:R-:W-:Y:S02]  /*4700*/  UIMAD.WIDE.U32 UR16, UR4, UR22, URZ ;  /* 0x00000016041072a5 */ /* 0x002fe4000f8e00ff */
[----:B------:R-:W-:Y:S01]  /*4710*/  UIMAD.WIDE.U32 UR18, UR7, UR22, URZ ;  /* 0x00000016071272a5 */ /* 0x000fe2000f8e00ff */
[----:B------:R-:W-:Y:S02]  /*4720*/  UMOV UR5, UR9 ;  /* 0x0000000900057c82 */ /* 0x000fe40008000000 */
[----:B------:R-:W-:Y:S03]  /*4730*/  USHF.R.U32.HI UR6, URZ, UR40, UR5 ;  /* 0x00000028ff067299 */ /* 0x000fe60008011605 */
[----:B------:R-:W-:Y:S01]  /*4740*/  UMOV UR5, UR11 ;  /* 0x0000000b00057c82 */ /* 0x000fe20008000000 */
[----:B------:R-:W-:Y:S02]  /*4750*/  USEL UR6, UR13, UR6, !UP5 ;  /* 0x000000060d067287 */ /* 0x000fe4000e800000 */
[----:B------:R-:W-:Y:S02]  /*4760*/  USHF.R.U32.HI UR8, URZ, UR33, UR5 ;  /* 0x00000021ff087299 */ /* 0x000fe40008011605 */
[----:B------:R-:W-:Y:S01]  /*4770*/  UIMAD.WIDE.U32 UR10, UR6, UR22, URZ ;  /* 0x00000016060a72a5 */ /* 0x000fe2000f8e00ff */
[----:B------:R-:W-:Y:S02]  /*4780*/  UMOV UR5, UR17 ;  /* 0x0000001100057c82 */ /* 0x000fe40008000000 */
[----:B------:R-:W-:Y:S03]  /*4790*/  @UP4 USHF.R.U32.HI UR4, URZ, UR23, UR5 ;  /* 0x00000017ff044299 */ /* 0x000fe60008011605 */
[----:B------:R-:W-:Y:S01]  /*47a0*/  UMOV UR5, UR19 ;  /* 0x0000001300057c82 */ /* 0x000fe20008000000 */
[----:B------:R-:W-:Y:S02]  /*47b0*/  UIMAD UR4, UR42, UR4, URZ ;  /* 0x000000042a0472a4 */ /* 0x000fe4000f8e02ff */
[----:B------:R-:W-:Y:S02]  /*47c0*/  @UP4 USHF.R.U32.HI UR7, URZ, UR23, UR5 ;  /* 0x00000017ff074299 */ /* 0x000fe40008011605 */
[----:B------:R-:W-:Y:S02]  /*47d0*/  USEL UR5, UR14, UR8, !UP6 ;  /* 0x000000080e057287 */ /* 0x000fe4000f000000 */
[----:B------:R-:W-:Y:S02]  /*47e0*/  UIMAD UR8, UR42, UR7, URZ ;  /* 0x000000072a0872a4 */ /* 0x000fe4000f8e02ff */
[----:B------:R-:W-:Y:S03]  /*47f0*/  UISETP.GE.AND UP0, UPT, UR6, UR4, UPT ;  /* 0x000000040600728c */ /* 0x000fe6000bf06270 */
[----:B------:R-:W-:Y:S01]  /*4800*/  UMOV UR4, UR11 ;  /* 0x0000000b00047c82 */ /* 0x000fe20008000000 */
[----:B------:R-:W-:Y:S02]  /*4810*/  UISETP.GE.OR UP0, UPT, UR5, UR8, UP0 ;  /* 0x000000080500728c */ /* 0x000fe40008706670 */
[----:B------:R-:W-:Y:S02]  /*4820*/  USHF.R.U32.HI UR4, URZ, UR23, UR4 ;  /* 0x00000017ff047299 */ /* 0x000fe40008011604 */
[----:B------:R-:W-:Y:S02]  /*4830*/  UIMAD.WIDE.U32 UR8, UR5, UR22, URZ ;  /* 0x00000016050872a5 */ /* 0x000fe4000f8e00ff */
[----:B------:R-:W-:Y:S04]  /*4840*/  USEL UR10, UR6, UR4, !UP4 ;  /* 0x00000004060a7287 */ /* 0x000fe8000e000000 */
[----:B------:R-:W-:Y:S01]  /*4850*/  UIADD3 UR11, UPT, UPT, -UR10, URZ, URZ ;  /* 0x000000ff0a0b7290 */ /* 0x000fe2000fffe1ff */
[----:B------:R-:W-:Y:S02]  /*4860*/  @!UP0 UMOV UR4, UR9 ;  /* 0x0000000900048c82 */ /* 0x000fe40008000000 */
[----:B------:R-:W-:Y:S02]  /*4870*/  @!UP0 USHF.R.U32.HI UR4, URZ, UR23, UR4 ;  /* 0x00000017ff048299 */ /* 0x000fe40008011604 */
[----:B------:R-:W-:Y:S02]  /*4880*/  UIMAD UR8, UR42, UR11, UR6 ;  /* 0x0000000b2a0872a4 */ /* 0x000fe4000f8e0206 */
[----:B------:R-:W-:Y:S04]  /*4890*/  @!UP0 USEL UR4, UR5, UR4, !UP4 ;  /* 0x0000000405048287 */ /* 0x000fe8000e000000 */
[----:B------:R-:W-:Y:S02]  /*48a0*/  @!UP0 UIMAD UR8, UR7, UR8, UR4 ;  /* 0x00000008070882a4 */ /* 0x000fe4000f8e0204 */
[----:B------:R-:W-:Y:S02]  /*48b0*/  @!UP0 UIADD3 UR9, UPT, UPT, UR10, -UR4, URZ ;  /* 0x800000040a098290 */ /* 0x000fe4000fffe0ff */
[----:B------:R-:W-:Y:S02]  /*48c0*/  UIADD3 UR4, UPT, UPT, -UR5, URZ, URZ ;  /* 0x000000ff05047290 */ /* 0x000fe4000fffe1ff */
[----:B------:R-:W-:Y:S02]  /*48d0*/  UIADD3 UR7, UPT, UPT, -UR6, URZ, URZ ;  /* 0x000000ff06077290 */ /* 0x000fe4000fffe1ff */
[----:B------:R-:W-:Y:S02]  /*48e0*/  @!UP0 UIMAD UR6, UR9, UR42, UR5 ;  /* 0x0000002a090682a4 */ /* 0x000fe4000f8e0205 */
[----:B------:R-:W-:Y:S02]  /*48f0*/  UIMAD UR14, UR15, UR4, UR14 ;  /* 0x000000040f0e72a4 */ /* 0x000fe4000f8e020e */
[----:B------:R-:W-:Y:S01]  /*4900*/  UIMAD UR4, UR34, UR7, UR13 ;  /* 0x00000007220472a4 */ /* 0x000fe2000f8e020d */
[----:B------:R-:W-:Y:S02]  /*4910*/  @!UP0 UMOV UR5, UR8 ;  /* 0x0000000800058c82 */ /* 0x000fe40008000000 */
[----:B------:R-:W-:Y:S02]  /*4920*/  UIMAD UR14, UR5, UR15, UR14 ;  /* 0x0000000f050e72a4 */ /* 0x000fe4000f8e020e */
[----:B------:R-:W-:Y:S11]  /*4930*/  UIMAD UR13, UR6, UR34, UR4 ;  /* 0x00000022060d72a4 */ /* 0x000ff6000f8e0204 */
[----:B------:R-:W-:Y:S01]  /*4940*/  @!UPT UIADD3 URZ, UPT, UPT, URZ, URZ, URZ ;  /* 0x000000fffffff290 */ /* 0x000fe2000fffe0ff */
.L_x_87:
[----:B------:R-:W3:Y:S01]  /*4950*/  @!UP2 LDCU.128 UR8, c[0x0][0xb10] ;  /* 0x00016200ff08a7ac */ /* 0x000ee20008000c00 */
[C---:B----4-:R-:W-:Y:S02]  /*4960*/  ISETP.NE.U32.AND P1, PT, R4.reuse, RZ, PT ;  /* 0x000000ff0400720c */ /* 0x050fe40003f25070 */
[----:B------:R-:W-:Y:S02]  /*4970*/  ISETP.NE.U32.AND P0, PT, R4, RZ, PT ;  /* 0x000000ff0400720c */ /* 0x000fe40003f05070 */
[C---:B------:R-:W-:Y:S02]  /*4980*/  ISETP.NE.AND.EX P1, PT, R5.reuse, RZ, PT, P1 ;  /* 0x000000ff0500720c */ /* 0x040fe40003f25310 */
[----:B------:R-:W-:Y:S01]  /*4990*/  ISETP.NE.AND.EX P0, PT, R5, RZ, PT, P0 ;  /* 0x000000ff0500720c */ /* 0x000fe20003f05300 */
[----:B------:R-:W4:Y:S01]  /*49a0*/  @!UP2 LDCU UR5, c[0x0][0xb0c] ;  /* 0x00016180ff05a7ac */ /* 0x000f220008000800 */
[----:B------:R-:W-:Y:S01]  /*49b0*/  SHF.L.U32 R9, R15, 0x1f, RZ ;  /* 0x0000001f0f097819 */ /* 0x000fe200000006ff */
[----:B------:R-:W-:Y:S02]  /*49c0*/  USHF.L.U32 UR26, UR24, 0x7, URZ ;  /* 0x00000007181a7899 */ /* 0x000fe400080006ff */
[----:B------:R-:W-:Y:S02]  /*49d0*/  USHF.L.U32 UR27, UR20, 0x6, URZ ;  /* 0x00000006141b7899 */ /* 0x000fe400080006ff */
[----:B---3--:R-:W-:Y:S07]  /*49e0*/  UIMAD.WIDE.U32 UR6, UR14, UR8, URZ ;  /* 0x000000080e0672a5 */ /* 0x008fee000f8e00ff */
[----:B------:R-:W-:Y:S01]  /*49f0*/  @!UP2 UMOV UR4, UR7 ;  /* 0x000000070004ac82 */ /* 0x000fe20008000000 */
[----:B----4-:R-:W-:Y:S02]  /*4a00*/  @!UP2 UISETP.NE.AND UP0, UPT, UR5, 0x1, UPT ;  /* 0x000000010500a88c */ /* 0x010fe4000bf05270 */
[----:B------:R-:W-:Y:S02]  /*4a10*/  @!UP2 USHF.R.U32.HI UR4, URZ, UR9, UR4 ;  /* 0x00000009ff04a299 */ /* 0x000fe40008011604 */
[----:B------:R-:W-:Y:S02]  /*4a20*/  UIMAD.WIDE.U32 UR6, UR13, UR11, URZ ;  /* 0x0000000b0d0672a5 */ /* 0x000fe4000f8e00ff */
[----:B------:R-:W-:Y:S02]  /*4a30*/  @!UP2 USEL UR8, UR14, UR4, !UP0 ;  /* 0x000000040e08a287 */ /* 0x000fe4000c000000 */
[----:B------:R-:W-:Y:S03]  /*4a40*/  @!UP2 UISETP.NE.AND UP0, UPT, UR10, 0x1, UPT ;  /* 0x000000010a00a88c */ /* 0x000fe6000bf05270 */
[----:B------:R-:W-:Y:S02]  /*4a50*/  @!UP2 UMOV UR6, UR7 ;  /* 0x000000070006ac82 */ /* 0x000fe40008000000 */
[----:B------:R-:W3:Y:S02]  /*4a60*/  @!UP2 LDCU UR4, c[0x0][0xb20] ;  /* 0x00016400ff04a7ac */ /* 0x000ee40008000800 */
[----:B---3--:R-:W-:Y:S04]  /*4a70*/  @!UP2 USHF.R.U32.HI UR6, URZ, UR4, UR6 ;  /* 0x00000004ff06a299 */ /* 0x008fe80008011606 */
[----:B------:R-:W-:Y:S04]  /*4a80*/  @!UP2 USEL UR6, UR13, UR6, !UP0 ;  /* 0x000000060d06a287 */ /* 0x000fe8000c000000 */
[----:B------:R-:W-:Y:S02]  /*4a90*/  @!UP2 UIADD3 UR4, UPT, UPT, -UR8, UR6, URZ ;  /* 0x000000060804a290 */ /* 0x000fe4000fffe1ff */
[----:B------:R-:W-:Y:S02]  /*4aa0*/  @!UP2 UIADD3 UR6, UPT, UPT, UR8, -UR6, URZ ;  /* 0x800000060806a290 */ /* 0x000fe4000fffe0ff */
[----:B------:R-:W-:Y:S02]  /*4ab0*/  @!UP2 UIMAD UR14, UR4, UR5, UR14 ;  /* 0x00000005040ea2a4 */ /* 0x000fe4000f8e020e */
[----:B------:R-:W-:Y:S01]  /*4ac0*/  @!UP2 UIMAD UR13, UR6, UR10, UR13 ;  /* 0x0000000a060da2a4 */ /* 0x000fe2000f8e020d */
[----:B------:R-:W-:Y:S11]  /*4ad0*/  BRA.U UP3, `(.L_x_88) ;  /* 0x0000000103107547 */ /* 0x000ff6000b800000 */
[----:B--2---:R-:W-:Y:S04]  /*4ae0*/  MOV R0, UR41 ;  /* 0x0000002900007c02 */ /* 0x004fe80008000f00 */
[----:B------:R-:W-:Y:S04]  /*4af0*/  SHF.L.U32 R11, R0, 0x1f, RZ ;  /* 0x0000001f000b7819 */ /* 0x000fe800000006ff */
[----:B------:R-:W2:Y:S02]  /*4b00*/  SYNCS.PHASECHK.TRANS64.TRYWAIT P2, [UR21+0x68], R11 ;  /* 0x0000680bff0075a7 */ /* 0x000ea40008041115 */
[----:B--2---:R-:W-:Y:S05]  /*4b10*/  @!P2 BRA `(.L_x_89) ;  /* 0x0000003800d0a947 */ /* 0x004fea0003800000 */
.L_x_88:
[----:B------:R-:W-:Y:S05]  /*4b20*/  @!P1 BRA `(.L_x_90) ;  /* 0x0000000000309947 */ /* 0x000fea0003800000 */
[----:B------:R-:W-:Y:S01]  /*4b30*/  ISETP.NE.U32.AND P1, PT, R2, RZ, PT ;  /* 0x000000ff0200720c */ /* 0x000fe20003f25070 */
[----:B------:R-:W3:Y:S01]  /*4b40*/  LDCU.64 UR4, c[0x0][0x358] ;  /* 0x00006b00ff0477ac */ /* 0x000ee20008000a00 */
[----:B------:R-:W-:Y:S02]  /*4b50*/  IMAD.MOV.U32 R86, RZ, RZ, 0x1 ;  /* 0x00000001ff567424 */ /* 0x000fe400078e00ff */
[----:B------:R-:W-:Y:S11]  /*4b60*/  ISETP.NE.AND.EX P1, PT, R3, RZ, PT, P1 ;  /* 0x000000ff0300720c */ /* 0x000ff60003f25310 */
[----:B------:R-:W-:Y:S02]  /*4b70*/  @!UPT UIADD3 URZ, UPT, UPT, URZ, URZ, URZ ;  /* 0x000000fffffff290 */ /* 0x000fe4000fffe0ff */
[----:B--2---:R-:W2:Y:S01]  /*4b80*/  @P1 LDC.64 R10, c[0x0][0x888] ;  /* 0x00022200ff0a1b82 */ /* 0x004ea20000000a00 */
[----:B------:R-:W-:Y:S04]  /*4b90*/  @P1 IMAD R0, R4, UR36, RZ ;  /* 0x0000002404001c24 */ /* 0x000fe8000f8e02ff */
[----:B--2---:R-:W-:Y:S04]  /*4ba0*/  @P1 IMAD.WIDE R10, R0, 0x4, R10 ;  /* 0x00000004000a1825 */ /* 0x004fe800078e020a */
[----:B------:R-:W-:Y:S01]  /*4bb0*/  HFMA2 R0, -RZ, RZ, 0, 5.9604644775390625e-08 ;  /* 0x00000001ff007431 */ /* 0x000fe200000001ff */
[----:B---3-5:R3:W5:Y:S04]  /*4bc0*/  @P1 LDG.E R41, desc[UR4][R10.64] ;  /* 0x000000040a291981 */ /* 0x028768000c1e1900 */
[----:B------:R-:W-:Y:S01]  /*4bd0*/  @!P1 PRMT R86, R0, 0x7610, R86 ;  /* 0x0000761000569816 */ /* 0x000fe20000000056 */
[----:B---3--:R-:W4:Y:S06]  /*4be0*/  @!P1 LDC R41, c[0x0][0x880] ;  /* 0x00022000ff299b82 */ /* 0x008f2c0000000800 */
.L_x_90:
[----:B----45:R-:W-:Y:S01]  /*4bf0*/  @!P0 FSETP.EQ.AND P1, PT, R41, RZ, PT ;  /* 0x000000ff2900820b */ /* 0x030fe20003f22000 */
[----:B------:R-:W-:Y:S01]  /*4c00*/  @!UPT UIADD3 URZ, UPT, UPT, URZ, URZ, URZ ;  /* 0x000000fffffff290 */ /* 0x000fe2000fffe0ff */
[----:B------:R-:W-:Y:S11]  /*4c10*/  @!P0 BRA `(.L_x_91) ;  /* 0x0000000000188947 */ /* 0x000ff60003800000 */
[----:B------:R-:W-:Y:S02]  /*4c20*/  LOP3.LUT P0, RZ, R86, 0xff, RZ, 0xc0, !PT ;  /* 0x000000ff56ff7812 */ /* 0x000fe4000780c0ff */
[----:B------:R-:W-:Y:S04]  /*4c30*/  ISETP.NE.U32.AND P1, PT, R2, RZ, PT ;  /* 0x000000ff0200720c */ /* 0x000fe80003f25070 */
[----:B------:R-:W-:Y:S04]  /*4c40*/  ISETP.NE.AND.EX P1, PT, R3, RZ, PT, P1 ;  /* 0x000000ff0300720c */ /* 0x000fe80003f25310 */
[----:B------:R-:W-:Y:S03]  /*4c50*/  PLOP3.LUT P1, PT, P1, PT, PT, 0x8, 0x80 ;  /* 0x000000000080781c */ /* 0x000fe60000f2e170 */
[----:B------:R-:W-:Y:S11]  /*4c60*/  @P0 FSETP.EQ.AND P1, PT, R41, RZ, PT ;  /* 0x000000ff2900020b */ /* 0x000ff60003f22000 */
[----:B------:R-:W-:Y:S02]  /*4c70*/  @!UPT UIADD3 URZ, UPT, UPT, URZ, URZ, URZ ;  /* 0x000000fffffff290 */ /* 0x000fe4000fffe0ff */
.L_x_91:
[----:B------:R-:W3:Y:S01]  /*4c80*/  SYNCS.PHASECHK.TRANS64.TRYWAIT P2, [UR21+0x50], R9 ;  /* 0x00005009ff0075a7 */ /* 0x000ee20008041115 */
[----:B------:R-:W-:Y:S04]  /*4c90*/  ELECT P0, URZ, PT ;  /* 0x0000000000ff782f */ /* 0x000fe80003800000 */
[----:B------:R-:W-:Y:S11]  /*4ca0*/  PLOP3.LUT P1, PT, P1, P0, PT, 0xf2, 0x2f ;  /* 0x00000000002f781c */ /* 0x000ff60000f21e72 */
[----:B------:R-:W-:Y:S02]  /*4cb0*/  @!UPT UIADD3 URZ, UPT, UPT, URZ, URZ, URZ ;  /* 0x000000fffffff290 */ /* 0x000fe4000fffe0ff */
[----:B------:R-:W-:Y:S05]  /*4cc0*/  @!P1 IADD3 R8, P0, PT, R16, 0x580, RZ ;  /* 0x0000058010089810 */ /* 0x000fea0007f1e0ff */
[----:B------:R-:W-:Y:S01]  /*4cd0*/  @!P1 IMAD.X R6, RZ, RZ, R17, P0 ;  /* 0x000000ffff069224 */ /* 0x000fe200000e0611 */
[----:B---3--:R-:W-:Y:S07]  /*4ce0*/  @!P2 BRA `(.L_x_92) ;  /* 0x000000380074a947 */ /* 0x008fee0003800000 */
.L_x_156:
[----:B------:R-:W-:Y:S01]  /*4cf0*/  @!P1 R2UR UR5, R8 ;  /* 0x00000000080592ca */ /* 0x000fe200000e0000 */
[----:B------:R-:W-:Y:S01]  /*4d00*/  VOTEU.ALL UP0, P1 ;  /* 0x0000000000ff7886 */ /* 0x000fe20000800000 */
[----:B------:R-:W-:Y:S01]  /*4d10*/  @!P1 R2UR UR4, R6 ;  /* 0x00000000060492ca */ /* 0x000fe200000e0000 */
[----:B------:R-:W-:Y:S01]  /*4d20*/  UMOV UR16, 0x0 ;  /* 0x0000000000107882 */ /* 0x000fe20000000000 */
[----:B------:R-:W-:Y:S01]  /*4d30*/  UMOV UR17, 0x10000000 ;  /* 0x1000000000117882 */ /* 0x000fe20000000000 */
[----:B------:R-:W-:Y:S01]  /*4d40*/  UMOV UR28, UR36 ;  /* 0x00000024001c7c82 */ /* 0x000fe20008000000 */
[----:B------:R-:W-:Y:S01]  /*4d50*/  @!UP0 UIADD3 UR24, UPT, UPT, UR21, 0x200, URZ ;  /* 0x0000020015188890 */ /* 0x000fe2000fffe0ff */
[----:B--2---:R-:W-:Y:S01]  /*4d60*/  @!P1 IMAD.MOV.U32 R0, RZ, RZ, 0x1000 ;  /* 0x00001000ff009424 */ /* 0x004fe200078e00ff */
[----:B------:R-:W-:Y:S01]  /*4d70*/  @!UP0 UIADD3 UR10, UPT, UPT, UR26, 0x40, URZ ;  /* 0x000000401a0a8890 */ /* 0x000fe2000fffe0ff */
[----:B------:R-:W-:Y:S01]  /*4d80*/  VIADD R14, R14, 0x1 ;  /* 0x000000010e0e7836 */ /* 0x000fe20000000000 */
[----:B------:R-:W-:Y:S01]  /*4d90*/  @!UP0 UIADD3 UR8, UPT, UPT, UR21, 0xa00, URZ ;  /* 0x00000a0015088890 */ /* 0x000fe2000fffe0ff */
[----:B------:R-:W-:Y:S02]  /*4da0*/  VOTEU.ALL UP0, P1 ;  /* 0x0000000000ff7886 */ /* 0x000fe40000800000 */
[----:B------:R-:W-:Y:S01]  /*4db0*/  IMAD.U32 R10, RZ, RZ, UR5 ;  /* 0x00000005ff0a7e24 */ /* 0x000fe2000f8e00ff */
[----:B------:R-:W-:Y:S01]  /*4dc0*/  UMOV UR9, UR25 ;  /* 0x0000001900097c82 */ /* 0x000fe20008000000 */
[----:B------:R-:W-:Y:S01]  /*4dd0*/  IMAD.U32 R11, RZ, RZ, UR4 ;  /* 0x00000004ff0b7e24 */ /* 0x000fe2000f8e00ff */
[----:B------:R-:W-:Y:S01]  /*4de0*/  UMOV UR11, UR27 ;  /* 0x0000001b000b7c82 */ /* 0x000fe20008000000 */
[----:B------:R-:W-:Y:S01]  /*4df0*/  UMOV UR12, UR36 ;  /* 0x00000024000c7c82 */ /* 0x000fe20008000000 */
[----:B------:R-:W-:Y:S01]  /*4e00*/  @!P1 R2UR UR4, R10 ;  /* 0x000000000a0492ca */ /* 0x000fe200000e0000 */
[----:B------:R-:W-:Y:S01]  /*4e10*/  UPRMT UR6, UR46, 0x654, UR25 ;  /* 0x000006542e067896 */ /* 0x000fe20008000019 */
[----:B------:R-:W-:Y:S11]  /*4e20*/  @!P1 R2UR UR5, R11 ;  /* 0x000000000b0592ca */ /* 0x000ff600000e0000 */
[----:B------:R-:W-:Y:S02]  /*4e30*/  @!UPT UIADD3 URZ, UPT, UPT, URZ, URZ, URZ ;  /* 0x000000fffffff290 */ /* 0x000fe4000fffe0ff */
[----:B------:R2:W-:Y:S01]  /*4e40*/  @!UP0 UTMALDG.3D [UR24], [UR4], desc[UR16] ;  /* 0x00001018040085b4 */ /* 0x0005e20008011000 */
[----:B------:R-:W-:Y:S05]  /*4e50*/  VOTEU.ALL UP0, P1 ;  /* 0x0000000000ff7886 */ /* 0x000fea0000800000 */
[----:B------:R2:W-:Y:S01]  /*4e60*/  @!UP0 UTMALDG.3D [UR8], [UR4], desc[UR16] ;  /* 0x00001008040085b4 */ /* 0x0005e20008011000 */
[----:B------:R2:W-:Y:S01]  /*4e70*/  @!P1 SYNCS.ARRIVE.TRANS64.RED.A0TR RZ, [UR21+0x40], R0 ;  /* 0x00004000ffff99a7 */ /* 0x0005e20008300415 */
[----:B------:R-:W-:Y:S01]  /*4e80*/  SYNCS.ARRIVE.TRANS64.RED.A1T0 RZ, [UR6], RZ ;  /* 0x000000ffffff79a7 */ /* 0x000fe20008100406 */
[----:B------:R-:W3:Y:S02]  /*4e90*/  SYNCS.PHASECHK.TRANS64.TRYWAIT P0, [UR21+0x58], R9 ;  /* 0x00005809ff0075a7 */ /* 0x000ee40008001115 */
[----:B--23--:R-:W-:Y:S05]  /*4ea0*/  @!P0 BRA `(.L_x_93) ;  /* 0x00000038001c8947 */ /* 0x00cfea0003800000 */
.L_x_158:
[----:B------:R-:W-:Y:S01]  /*4eb0*/  UIADD3 UR24, UPT, UPT, UR13, UR63, URZ ;  /* 0x0000003f0d187290 */ /* 0x000fe2000fffe0ff */
[----:B------:R-:W-:Y:S01]  /*4ec0*/  @!P1 IADD3 R6, P0, PT, R16, 0x580, RZ ;  /* 0x0000058010069810 */ /* 0x000fe20007f1e0ff */
[----:B------:R-:W-:Y:S01]  /*4ed0*/  UPLOP3.LUT UP3, UPT, UPT, UPT, UPT, 0x80, 0x8 ;  /* 0x000000000008789c */ /* 0x000fe20003f6f070 */
[----:B------:R-:W-:Y:S01]  /*4ee0*/  R2UR UR28, R88 ;  /* 0x00000000581c72ca */ /* 0x000fe200000e0000 */
[----:B------:R-:W-:Y:S01]  /*4ef0*/  VOTEU.ALL UP0, P1 ;  /* 0x0000000000ff7886 */ /* 0x000fe20000800000 */
[----:B------:R-:W-:Y:S01]  /*4f00*/  @!P1 R2UR UR5, R6 ;  /* 0x00000000060592ca */ /* 0x000fe200000e0000 */
[----:B--2---:R-:W-:Y:S01]  /*4f10*/  @!P1 IMAD.X R0, RZ, RZ, R17, P0 ;  /* 0x000000ffff009224 */ /* 0x004fe200000e0611 */
[----:B------:R-:W-:Y:S01]  /*4f20*/  UMOV UR6, 0x0 ;  /* 0x0000000000067882 */ /* 0x000fe20000000000 */
[----:B------:R-:W-:Y:S01]  /*4f30*/  UMOV UR7, 0x10000000 ;  /* 0x1000000000077882 */ /* 0x000fe20000000000 */
[----:B------:R-:W-:Y:S01]  /*4f40*/  @!UP0 UIADD3 UR18, UPT, UPT, UR26, 0x20, URZ ;  /* 0x000000201a128890 */ /* 0x000fe2000fffe0ff */
[----:B------:R-:W-:Y:S01]  /*4f50*/  ISETP.NE.AND P0, PT, R14, 0x2, PT ;  /* 0x000000020e00780c */ /* 0x000fe20003f05270 */
[----:B------:R-:W-:Y:S01]  /*4f60*/  @!UP0 UIADD3 UR16, UPT, UPT, UR21, 0x1200, URZ ;  /* 0x0000120015108890 */ /* 0x000fe2000fffe0ff */
[----:B------:R-:W-:Y:S01]  /*4f70*/  @!P1 R2UR UR4, R0 ;  /* 0x00000000000492ca */ /* 0x000fe200000e0000 */
[----:B------:R-:W-:Y:S01]  /*4f80*/  @!UP0 UIADD3 UR17, UPT, UPT, UR21, 0x48, URZ ;  /* 0x0000004815118890 */ /* 0x000fe2000fffe0ff */
[----:B------:R-:W-:Y:S01]  /*4f90*/  SEL R0, RZ, 0x1, P0 ;  /* 0x00000001ff007807 */ /* 0x000fe20000000000 */
[----:B------:R-:W-:Y:S01]  /*4fa0*/  @!UP0 UIADD3 UR10, UPT, UPT, UR26, 0x60, URZ ;  /* 0x000000601a0a8890 */ /* 0x000fe2000fffe0ff */
[----:B------:R-:W-:Y:S01]  /*4fb0*/  LOP3.LUT R15, R15, 0x1, RZ, 0x3c, !PT ;  /* 0x000000010f0f7812 */ /* 0x000fe200078e3cff */
[----:B------:R-:W-:Y:S01]  /*4fc0*/  @!UP0 UIADD3 UR8, UPT, UPT, UR21, 0x1a00, URZ ;  /* 0x00001a0015088890 */ /* 0x000fe2000fffe0ff */
[----:B------:R-:W-:Y:S01]  /*4fd0*/  IMAD.U32 R8, RZ, RZ, UR5 ;  /* 0x00000005ff087e24 */ /* 0x000fe2000f8e00ff */
[----:B------:R-:W-:Y:S01]  /*4fe0*/  VOTEU.ALL UP0, P1 ;  /* 0x0000000000ff7886 */ /* 0x000fe20000800000 */
[----:B------:R-:W-:Y:S01]  /*4ff0*/  UMOV UR19, UR27 ;  /* 0x0000001b00137c82 */ /* 0x000fe20008000000 */
[----:B------:R-:W-:Y:S01]  /*5000*/  UMOV UR20, UR36 ;  /* 0x0000002400147c82 */ /* 0x000fe20008000000 */
[----:B------:R-:W-:Y:S01]  /*5010*/  UMOV UR11, UR27 ;  /* 0x0000001b000b7c82 */ /* 0x000fe20008000000 */
[----:B------:R-:W-:Y:S01]  /*5020*/  UMOV UR12, UR36 ;  /* 0x00000024000c7c82 */ /* 0x000fe20008000000 */
[----:B------:R-:W-:Y:S01]  /*5030*/  UMOV UR9, UR17 ;  /* 0x0000001100097c82 */ /* 0x000fe20008000000 */
[----:B------:R-:W-:Y:S01]  /*5040*/  IMAD.U32 R9, RZ, RZ, UR4 ;  /* 0x00000004ff097e24 */ /* 0x000fe2000f8e00ff */
[----:B------:R-:W-:Y:S01]  /*5050*/  @!P1 R2UR UR4, R8 ;  /* 0x00000000080492ca */ /* 0x000fe200000e0000 */
[----:B------:R-:W-:Y:S01]  /*5060*/  UMOV UR36, UR29 ;  /* 0x0000001d00247c82 */ /* 0x000fe20008000000 */
[----:B------:R-:W-:Y:S02]  /*5070*/  LOP3.LUT R13, R13, R0, RZ, 0x3c, !PT ;  /* 0x000000000d0d7212 */ /* 0x000fe400078e3cff */
[----:B------:R-:W-:Y:S02]  /*5080*/  @!P1 R2UR UR5, R9 ;  /* 0x00000000090592ca */ /* 0x000fe400000e0000 */
[----:B------:R-:W-:Y:S11]  /*5090*/  SEL R14, R14, RZ, P0 ;  /* 0x000000ff0e0e7207 */ /* 0x000ff60000000000 */
[----:B------:R2:W-:Y:S01]  /*50a0*/  @!UP0 UTMALDG.3D [UR16], [UR4], desc[UR6] ;  /* 0x00000610040085b4 */ /* 0x0005e20008011000 */
[----:B------:R-:W-:Y:S05]  /*50b0*/  VOTEU.ALL UP0, P1 ;  /* 0x0000000000ff7886 */ /* 0x000fea0000800000 */
[----:B------:R3:W-:Y:S01]  /*50c0*/  @!UP0 UTMALDG.3D [UR8], [UR4], desc[UR6] ;  /* 0x00000608040085b4 */ /* 0x0007e20008011000 */
[----:B------:R3:W-:Y:S01]  /*50d0*/  @!P1 SYNCS.ARRIVE.TRANS64.RED.A0TR RZ, [UR21+0x48], R7 ;  /* 0x00004807ffff99a7 */ /* 0x0007e20008300415 */
[----:B------:R-:W-:Y:S01]  /*50e0*/  SYNCS.ARRIVE.TRANS64.RED.A1T0 RZ, [UR37], RZ ;  /* 0x000000ffffff79a7 */ /* 0x000fe20008100425 */
[----:B--2---:R-:W-:Y:S01]  /*50f0*/  UIADD3 UR20, UPT, UPT, UR14, UR28, URZ ;  /* 0x0000001c0e147290 */ /* 0x004fe2000fffe0ff */
[----:B------:R-:W-:Y:S11]  /*5100*/  BRA.U UP1, `(.L_x_94) ;  /* 0xfffffff101f07547 */ /* 0x000ff6000b83ffff */
[----:B------:R-:W-:-:S04]  /*5110*/  SHF.L.U32 R3, R15, 0x1f, RZ ;  /* 0x0000001f0f037819 */ /* 0x000fc800000006ff */
[----:B------:R-:W2:Y:S02]  /*5120*/  SYNCS.PHASECHK.TRANS64.TRYWAIT P0, [UR21+0x50], R3 ;  /* 0x00005003ff0075a7 */ /* 0x000ea40008001115 */
[----:B--2---:R-:W-:Y:S05]  /*5130*/  @!P0 BRA `(.L_x_95) ;  /* 0x0000003400908947 */ /* 0x004fea0003800000 */
.L_x_160:
[----:B--2---:R-:W-:-:S07]  /*5140*/  MOV R0, UR21 ;  /* 0x0000001500007c02 */ /* 0x004fce0008000f00 */
.L_x_96:
[----:B--2---:R-:W-:-:S04]  /*5150*/  SHF.L.U32 R3, R15, 0x1f, RZ ;  /* 0x0000001f0f037819 */ /* 0x004fc800000006ff */
[----:B------:R2:W4:Y:S03]  /*5160*/  SYNCS.PHASECHK.TRANS64.TRYWAIT P0, [R0+URZ+0x58], R3 ;  /* 0x00005803000075a7 */ /* 0x00052600080011ff */
[----:B----4-:R-:W-:Y:S05]  /*5170*/  @!P0 NANOSLEEP.SYNCS 0x989680 ;  /* 0x009896800000895d */ /* 0x010fea0003900000 */
[----:B------:R-:W4:Y:S02]  /*5180*/  @!P0 SYNCS.PHASECHK.TRANS64 P0, [R0+URZ+0x58], R3 ;  /* 0x00005803000085a7 */ /* 0x000f2400080010ff */
[----:B-1-34-:R-:W-:Y:S05]  /*5190*/  @P0 EXIT ;  /* 0x000000000000094d */ /* 0x01afea0003800000 */
[----:B------:R-:W-:Y:S05]  /*51a0*/  BRA `(.L_x_96) ;  /* 0xfffffffc00e87947 */ /* 0x000fea000383ffff */
.L_x_85:
[----:B------:R-:W-:-:S06]  /*51b0*/  UISETP.GE.AND UP0, UPT, UR25, 0x4, UPT ;  /* 0x000000041900788c */ /* 0x000fcc000bf06270 */
[----:B------:R-:W-:-:S13]  /*51c0*/  PLOP3.LUT P0, PT, PT, PT, UP0, 0x80, 0x8 ;  /* 0x000000000008781c */ /* 0x000fda0003f0f008 */
[----:B------:R-:W-:Y:S05]  /*51d0*/  @!P0 EXIT ;  /* 0x000000000000894d */ /* 0x000fea0003800000 */
[----:B------:R-:W-:Y:S01]  /*51e0*/  BAR.SYNC.DEFER_BLOCKING 0x6, 0xa0 ;  /* 0x0182800000007b1d */ /* 0x000fe20000010000 */
[----:B------:R-:W-:Y:S01]  /*51f0*/  IMAD.SHL.U32 R4, R87, 0x200000, RZ ;  /* 0x0020000057047824 */ /* 0x000fe200078e00ff */
[----:B------:R-:W-:Y:S01]  /*5200*/  CS2R R94, SRZ ;  /* 0x00000000005e7805 */ /* 0x000fe2000001ff00 */
[C---:B------:R-:W-:Y:S01]  /*5210*/  IMAD.SHL.U32 R85, R97.reuse, 0x20, RZ ;  /* 0x0000002061557824 */ /* 0x040fe200078e00ff */
[----:B------:R-:W-:Y:S01]  /*5220*/  CS2R R92, SRZ ;  /* 0x00000000005c7805 */ /* 0x000fe2000001ff00 */
[C---:B------:R-:W-:Y:S01]  /*5230*/  IMAD.U32 R37, R97.reuse, 0x10000, RZ ;  /* 0x0001000061257824 */ /* 0x040fe200078e00ff */
[----:B------:R-:W-:Y:S02]  /*5240*/  UMOV UR44, 0x400 ;  /* 0x00000400002c7882 */ /* 0x000fe40000000000 */
[----:B------:R-:W1:Y:S01]  /*5250*/  LDC.64 R82, c[0x0][0x8b0] ;  /* 0x00022c00ff527b82 */ /* 0x000e620000000a00 */
[----:B------:R-:W-:Y:S01]  /*5260*/  ULEA UR44, UR46, UR44, 0x18 ;  /* 0x0000002c2e2c7291 */ /* 0x000fe2000f8ec0ff */
[----:B------:R-:W-:Y:S01]  /*5270*/  IMAD.SHL.U32 R5, R97, 0x4, RZ ;  /* 0x0000000461057824 */ /* 0x000fe200078e00ff */
[----:B------:R-:W-:Y:S01]  /*5280*/  LOP3.LUT R4, R4, 0x200000, RZ, 0xc0, !PT ;  /* 0x0020000004047812 */ /* 0x000fe200078ec0ff */
[----:B------:R-:W-:Y:S01]  /*5290*/  IMAD.SHL.U32 R7, R87, 0x400, RZ ;  /* 0x0000040057077824 */ /* 0x000fe200078e00ff */
[C---:B------:R-:W-:Y:S01]  /*52a0*/  LOP3.LUT R6, R85.reuse, 0x80, RZ, 0xc0, !PT ;  /* 0x0000008055067812 */ /* 0x040fe200078ec0ff */
[----:B------:R-:W-:Y:S01]  /*52b0*/  UIADD3 UR4, UPT, UPT, UR44, 0x2200, URZ ;  /* 0x000022002c047890 */ /* 0x000fe2000fffe0ff */
[C---:B------:R-:W-:Y:S01]  /*52c0*/  LOP3.LUT R84, R85.reuse, 0xb60, RZ, 0xc0, !PT ;  /* 0x00000b6055547812 */ /* 0x040fe200078ec0ff */
[----:B------:R-:W2:Y:S01]  /*52d0*/  LDC.64 R80, c[0x0][0x8a8] ;  /* 0x00022a00ff507b82 */ /* 0x000ea20000000a00 */
[----:B------:R-:W-:Y:S01]  /*52e0*/  LOP3.LUT R37, R4, 0x400000, R37, 0xf8, !PT ;  /* 0x0040000004257812 */ /* 0x000fe200078ef825 */
[----:B------:R-:W-:Y:S01]  /*52f0*/  IMAD.MOV.U32 R36, RZ, RZ, RZ ;  /* 0x000000ffff247224 */ /* 0x000fe200078e00ff */
[----:B------:R-:W-:Y:S01]  /*5300*/  LOP3.LUT R5, R6, 0x10, R5, 0xf8, !PT ;  /* 0x0000001006057812 */ /* 0x000fe200078ef805 */
[----:B------:R-:W-:Y:S01]  /*5310*/  IMAD.MOV.U32 R91, RZ, RZ, RZ ;  /* 0x000000ffff5b7224 */ /* 0x000fe200078e00ff */
[----:B------:R-:W-:Y:S01]  /*5320*/  LOP3.LUT R84, R84, 0x400, R7, 0xf8, !PT ;  /* 0x0000040054547812 */ /* 0x000fe200078ef807 */
[----:B------:R-:W-:Y:S01]  /*5330*/  IMAD.U32 R96, RZ, RZ, UR4 ;  /* 0x00000004ff607e24 */ /* 0x000fe2000f8e00ff */
[----:B------:R-:W-:Y:S01]  /*5340*/  LOP3.LUT P0, RZ, R85, 0x80, RZ, 0xc0, !PT ;  /* 0x0000008055ff7812 */ /* 0x000fe2000780c0ff */
[----:B------:R-:W3:Y:S01]  /*5350*/  LDCU UR58, c[0x0][0x370] ;  /* 0x00006e00ff3a77ac */ /* 0x000ee20008000800 */
[----:B------:R-:W4:Y:S01]  /*5360*/  LDS R0, [UR44+0x120] ;  /* 0x0001202cff007984 */ /* 0x000f220008000800 */
[----:B------:R-:W-:-:S02]  /*5370*/  LOP3.LUT R84, R84, R5, RZ, 0xfc, !PT ;  /* 0x0000000554547212 */ /* 0x000fc400078efcff */
[----:B------:R-:W-:Y:S01]  /*5380*/  P2R R4, PR, RZ, 0x1 ;  /* 0x00000001ff047803 */ /* 0x000fe20000000000 */
[----:B------:R-:W1:Y:S01]  /*5390*/  LDCU UR43, c[0x0][0xb0c] ;  /* 0x00016180ff2b77ac */ /* 0x000e620008000800 */
[----:B------:R-:W-:Y:S01]  /*53a0*/  LOP3.LUT R97, R97, 0x60, RZ, 0xc0, !PT ;  /* 0x0000006061617812 */ /* 0x000fe200078ec0ff */
[----:B------:R-:W1:Y:S01]  /*53b0*/  LDCU UR39, c[0x0][0xb30] ;  /* 0x00016600ff2777ac */ /* 0x000e620008000800 */
[----:B------:R-:W1:Y:S01]  /*53c0*/  LDCU.64 UR56, c[0x0][0x888] ;  /* 0x00011100ff3877ac */ /* 0x000e620008000a00 */
[----:B------:R-:W1:Y:S01]  /*53d0*/  LDCU.64 UR40, c[0x0][0xb28] ;  /* 0x00016500ff2877ac */ /* 0x000e620008000a00 */
[----:B------:R-:W1:Y:S01]  /*53e0*/  LDCU.64 UR60, c[0x0][0x890] ;  /* 0x00011200ff3c77ac */ /* 0x000e620008000a00 */
[----:B------:R-:W1:Y:S01]  /*53f0*/  LDCU.128 UR52, c[0x0][0xb10] ;  /* 0x00016200ff3477ac */ /* 0x000e620008000c00 */
[----:B------:R-:W1:Y:S01]  /*5400*/  LDCU UR47, c[0x0][0x374] ;  /* 0x00006e80ff2f77ac */ /* 0x000e620008000800 */
[----:B------:R-:W-:Y:S01]  /*5410*/  UIADD3 UR62, UPT, UPT, UR44, 0x200, URZ ;  /* 0x000002002c3e7890 */ /* 0x000fe2000fffe0ff */
[----:B-1234-:R-:W-:-:S11]  /*5420*/  IMAD.IADD R37, R0, 0x1, R37 ;  /* 0x0000000100257824 */ /* 0x01efd600078e0225 */
.L_x_122:
[C---:B------:R-:W-:Y:S02]  /*5430*/  LEA R3, R91.reuse, UR44, 0x3 ;  /* 0x0000002c5b037c11 */ /* 0x040fe4000f8e18ff */
[----:B------:R-:W-:Y:S02]  /*5440*/  SHF.L.U32 R0, R94, 0x1f, RZ ;  /* 0x0000001f5e007819 */ /* 0x000fe400000006ff */
[----:B------:R-:W-:Y:S02]  /*5450*/  LEA R5, R91, UR44, 0x4 ;  /* 0x0000002c5b057c11 */ /* 0x000fe4000f8e20ff */
[----:B-1----:R-:W1:Y:S02]  /*5460*/  SYNCS.PHASECHK.TRANS64.TRYWAIT P0, [R3+URZ+0x70], R0 ;  /* 0x00007000030075a7 */ /* 0x002e6400080011ff */
[----:B-1----:R-:W-:Y:S05]  /*5470*/  @!P0 BRA `(.L_x_97) ;  /* 0x0000003000d88947 */ /* 0x002fea0003800000 */
.L_x_161:
        /* <DEDUP_REMOVED lines=11> */
[----:B------:R-:W-:Y:S01]  /*5530*/  PLOP3.LUT P0, PT, PT, PT, UP1, 0x80, 0x8 ;  /* 0x000000000008781c */ /* 0x000fe20003f0f018 */
[----:B------:R-:W-:Y:S11]  /*5540*/  UP2UR UR45, UPR, URZ, 0x2 ;  /* 0x00000002ff2d7883 */ /* 0x000ff60008000000 */
[----:B------:R-:W-:Y:S01]  /*5550*/  @!UPT UIADD3 URZ, UPT, UPT, URZ, URZ, URZ ;  /* 0x000000fffffff290 */ /* 0x000fe2000fffe0ff */
[----:B-1----:R-:W-:Y:S02]  /*5560*/  @P0 SHF.R.U32.HI R0, RZ, 0x10, R5 ;  /* 0x00000010ff000819 */ /* 0x002fe40000011605 */
        /* <DEDUP_REMOVED lines=12> */
[----:B------:R-:W2:Y:S01]  /*5630*/  LDCU UR12, c[0x0][0xb20] ;  /* 0x00016400ff0c77ac */ /* 0x000ea20008000800 */
[----:B------:R-:W-:Y:S02]  /*5640*/  UIMAD.WIDE.U32 UR4, UR47, UR55, URZ ;  /* 0x000000372f0472a5 */ /* 0x000fe4000f8e00ff */
[----:B------:R-:W-:Y:S02]  /*5650*/  UIMAD.WIDE.U32 UR6, UR58, UR52, URZ ;  /* 0x000000343a0672a5 */ /* 0x000fe4000f8e00ff */
[----:B------:R-:W-:Y:S02]  /*5660*/  UISETP.NE.AND UP0, UPT, UR54, 0x1, UPT ;  /* 0x000000013600788c */ /* 0x000fe4000bf05270 */
[----:B------:R-:W-:Y:S02]  /*5670*/  UIMAD.WIDE.U32 UR8, UR37, UR55, URZ ;  /* 0x00000037250872a5 */ /* 0x000fe4000f8e00ff */
[----:B------:R-:W-:Y:S02]  /*5680*/  UIMAD.WIDE.U32 UR10, UR38, UR52, URZ ;  /* 0x00000034260a72a5 */ /* 0x000fe4000f8e00ff */
[----:B------:R-:W-:Y:S02]  /*5690*/  UISETP.NE.AND UP1, UPT, UR43, 0x1, UPT ;  /* 0x000000012b00788c */ /* 0x000fe4000bf25270 */
[----:B------:R-:W-:Y:S01]  /*56a0*/  UISETP.NE.AND UP2, UPT, UR42, 0x1, UPT ;  /* 0x000000012a00788c */ /* 0x000fe2000bf45270 */
[----:B------:R-:W-:Y:S02]  /*56b0*/  UMOV UR4, UR5 ;  /* 0x0000000500047c82 */ /* 0x000fe40008000000 */
[----:B--2---:R-:W-:Y:S03]  /*56c0*/  USHF.R.U32.HI UR5, URZ, UR12, UR4 ;  /* 0x0000000cff057299 */ /* 0x004fe60008011604 */
[----:B------:R-:W-:Y:S02]  /*56d0*/  UMOV UR4, UR7 ;  /* 0x0000000700047c82 */ /* 0x000fe40008000000 */
[----:B------:R-:W-:Y:S02]  /*56e0*/  USHF.R.U32.HI UR7, URZ, UR53, UR4 ;  /* 0x00000035ff077299 */ /* 0x000fe40008011604 */
[----:B------:R-:W-:Y:S02]  /*56f0*/  USEL UR4, UR47, UR5, !UP0 ;  /* 0x000000052f047287 */ /* 0x000fe4000c000000 */
[----:B------:R-:W-:Y:S01]  /*5700*/  USEL UR7, UR58, UR7, !UP1 ;  /* 0x000000073a077287 */ /* 0x000fe2000c800000 */
[----:B------:R-:W-:Y:S01]  /*5710*/  UMOV UR5, UR9 ;  /* 0x0000000900057c82 */ /* 0x000fe20008000000 */
[----:B------:R-:W-:Y:S02]  /*5720*/  UIMAD.WIDE.U32 UR8, UR4, UR40, URZ ;  /* 0x00000028040872a5 */ /* 0x000fe4000f8e00ff */
[----:B------:R-:W-:Y:S03]  /*5730*/  USHF.R.U32.HI UR6, URZ, UR12, UR5 ;  /* 0x0000000cff067299 */ /* 0x000fe60008011605 */
[----:B------:R-:W-:Y:S01]  /*5740*/  UMOV UR5, UR11 ;  /* 0x0000000b00057c82 */ /* 0x000fe20008000000 */
[----:B------:R-:W-:Y:S02]  /*5750*/  UIMAD.WIDE.U32 UR10, UR7, UR40, URZ ;  /* 0x00000028070a72a5 */ /* 0x000fe4000f8e00ff */
[----:B------:R-:W-:Y:S02]  /*5760*/  USHF.R.U32.HI UR12, URZ, UR53, UR5 ;  /* 0x00000035ff0c7299 */ /* 0x000fe40008011605 */
[----:B------:R-:W-:Y:S01]  /*5770*/  USEL UR6, UR37, UR6, !UP0 ;  /* 0x0000000625067287 */ /* 0x000fe2000c000000 */
[----:B------:R-:W-:Y:S02]  /*5780*/  UMOV UR5, UR9 ;  /* 0x0000000900057c82 */ /* 0x000fe40008000000 */
[----:B------:R-:W-:Y:S01]  /*5790*/  UMOV UR10, UR11 ;  /* 0x0000000b000a7c82 */ /* 0x000fe20008000000 */
[----:B------:R-:W-:Y:S02]  /*57a0*/  @UP2 USHF.R.U32.HI UR4, URZ, UR41, UR5 ;  /* 0x00000029ff042299 */ /* 0x000fe40008011605 */
[----:B------:R-:W-:Y:S02]  /*57b0*/  @UP2 USHF.R.U32.HI UR7, URZ, UR41, UR10 ;  /* 0x00000029ff072299 */ /* 0x000fe4000801160a */
[----:B------:R-:W-:Y:S02]  /*57c0*/  UIMAD UR4, UR42, UR4, URZ ;  /* 0x000000042a0472a4 */ /* 0x000fe4000f8e02ff */
[----:B------:R-:W-:Y:S02]  /*57d0*/  UIMAD.WIDE.U32 UR10, UR6, UR40, URZ ;  /* 0x00000028060a72a5 */ /* 0x000fe4000f8e00ff */
[----:B------:R-:W-:Y:S02]  /*57e0*/  USEL UR5, UR38, UR12, !UP1 ;  /* 0x0000000c26057287 */ /* 0x000fe4000c800000 */
[----:B------:R-:W-:Y:S02]  /*57f0*/  UIMAD UR8, UR42, UR7, URZ ;  /* 0x000000072a0872a4 */ /* 0x000fe4000f8e02ff */
[----:B------:R-:W-:Y:S03]  /*5800*/  UISETP.GE.AND UP0, UPT, UR6, UR4, UPT ;  /* 0x000000040600728c */ /* 0x000fe6000bf06270 */
[----:B------:R-:W-:Y:S01]  /*5810*/  UMOV UR4, UR11 ;  /* 0x0000000b00047c82 */ /* 0x000fe20008000000 */
[----:B------:R-:W-:Y:S02]  /*5820*/  UISETP.GE.OR UP0, UPT, UR5, UR8, UP0 ;  /* 0x000000080500728c */ /* 0x000fe40008706670 */
[----:B------:R-:W-:Y:S02]  /*5830*/  USHF.R.U32.HI UR4, URZ, UR41, UR4 ;  /* 0x00000029ff047299 */ /* 0x000fe40008011604 */
[----:B------:R-:W-:Y:S02]  /*5840*/  UIMAD.WIDE.U32 UR8, UR5, UR40, URZ ;  /* 0x00000028050872a5 */ /* 0x000fe4000f8e00ff */
[----:B------:R-:W-:Y:S02]  /*5850*/  USEL UR11, UR6, UR4, !UP2 ;  /* 0x00000004060b7287 */ /* 0x000fe4000d000000 */
[----:B------:R-:W-:Y:S02]  /*5860*/  UIADD3 UR8, UPT, UPT, -UR5, URZ, URZ ;  /* 0x000000ff05087290 */ /* 0x000fe4000fffe1ff */
[----:B------:R-:W-:Y:S01]  /*5870*/  UIADD3 UR10, UPT, UPT, -UR11, URZ, URZ ;  /* 0x000000ff0b0a7290 */ /* 0x000fe2000fffe1ff */
[----:B------:R-:W-:Y:S01]  /*5880*/  @!UP0 UMOV UR4, UR9 ;  /* 0x0000000900048c82 */ /* 0x000fe20008000000 */
[----:B------:R-:W-:Y:S02]  /*5890*/  UIADD3 UR9, UPT, UPT, -UR6, URZ, URZ ;  /* 0x000000ff06097290 */ /* 0x000fe4000fffe1ff */
[----:B------:R-:W-:Y:S02]  /*58a0*/  @!UP0 USHF.R.U32.HI UR4, URZ, UR41, UR4 ;  /* 0x00000029ff048299 */ /* 0x000fe40008011604 */
[----:B------:R-:W-:Y:S02]  /*58b0*/  UIMAD UR10, UR42, UR10, UR6 ;  /* 0x0000000a2a0a72a4 */ /* 0x000fe4000f8e0206 */
[----:B------:R-:W-:Y:S04]  /*58c0*/  @!UP0 USEL UR4, UR5, UR4, !UP2 ;  /* 0x0000000405048287 */ /* 0x000fe8000d000000 */
[----:B------:R-:W-:Y:S02]  /*58d0*/  @!UP0 UIMAD UR10, UR7, UR10, UR4 ;  /* 0x0000000a070a82a4 */ /* 0x000fe4000f8e0204 */
[----:B------:R-:W-:Y:S02]  /*58e0*/  @!UP0 UIADD3 UR11, UPT, UPT, UR11, -UR4, URZ ;  /* 0x800000040b0b8290 */ /* 0x000fe4000fffe0ff */
[----:B------:R-:W-:Y:S02]  /*58f0*/  UIMAD UR7, UR43, UR8, UR38 ;  /* 0x000000082b0772a4 */ /* 0x000fe4000f8e0226 */
[----:B------:R-:W-:Y:S02]  /*5900*/  @!UP0 UIMAD UR6, UR11, UR42, UR5 ;  /* 0x0000002a0b0682a4 */ /* 0x000fe4000f8e0205 */
[----:B------:R-:W-:Y:S01]  /*5910*/  UIMAD UR4, UR54, UR9, UR37 ;  /* 0x00000009360472a4 */ /* 0x000fe2000f8e0225 */
[----:B------:R-:W-:Y:S02]  /*5920*/  @!UP0 UMOV UR5, UR10 ;  /* 0x0000000a00058c82 */ /* 0x000fe40008000000 */
[----:B------:R-:W-:Y:S02]  /*5930*/  UIMAD UR38, UR5, UR43, UR7 ;  /* 0x0000002b052672a4 */ /* 0x000fe4000f8e0207 */
[----:B------:R-:W-:Y:S11]  /*5940*/  UIMAD UR37, UR6, UR54, UR4 ;  /* 0x00000036062572a4 */ /* 0x000ff6000f8e0204 */
[----:B------:R-:W-:Y:S01]  /*5950*/  @!UPT UIADD3 URZ, UPT, UPT, URZ, URZ, URZ ;  /* 0x000000fffffff290 */ /* 0x000fe2000fffe0ff */
.L_x_98:
[----:B------:R-:W-:Y:S01]  /*5960*/  UISETP.NE.AND UP0, UPT, UR39, 0x1, UPT ;  /* 0x000000012700788c */ /* 0x000fe2000bf05270 */
[----:B------:R-:W-:Y:S01]  /*5970*/  IADD3 R91, PT, PT, R91, 0x1, RZ ;  /* 0x000000015b5b7810 */ /* 0x000fe20007ffe0ff */
[----:B------:R-:W-:Y:S02]  /*5980*/  USHF.L.U32 UR50, UR20, 0x6, URZ ;  /* 0x0000000614327899 */ /* 0x000fe400080006ff */
[----:B------:R-:W-:Y:S07]  /*5990*/  USHF.L.U32 UR49, UR24, 0x7, URZ ;  /* 0x0000000718317899 */ /* 0x000fee00080006ff */
[----:B------:R-:W2:Y:S01]  /*59a0*/  @!UP0 LDCU.128 UR12, c[0x0][0xb10] ;  /* 0x00016200ff0c87ac */ /* 0x000ea20008000c00 */
[----:B------:R-:W3:Y:S01]  /*59b0*/  @!UP0 LDCU UR5, c[0x0][0xb0c] ;  /* 0x00016180ff0587ac */ /* 0x000ee20008000800 */
[----:B------:R-:W4:Y:S01]  /*59c0*/  @!UP0 LDCU UR10, c[0x0][0xb20] ;  /* 0x00016400ff0a87ac */ /* 0x000f220008000800 */
[----:B--2---:R-:W-:Y:S02]  /*59d0*/  UIMAD.WIDE.U32 UR8, UR38, UR12, URZ ;  /* 0x0000000c260872a5 */ /* 0x004fe4000f8e00ff */
[----:B------:R-:W-:Y:S02]  /*59e0*/  UIMAD.WIDE.U32 UR6, UR37, UR15, URZ ;  /* 0x0000000f250672a5 */ /* 0x000fe4000f8e00ff */
[----:B------:R-:W-:Y:S03]  /*59f0*/  @!UP0 UISETP.NE.AND UP1, UPT, UR14, 0x1, UPT ;  /* 0x000000010e00888c */ /* 0x000fe6000bf25270 */
[----:B------:R-:W-:Y:S01]  /*5a00*/  @!UP0 UMOV UR4, UR9 ;  /* 0x0000000900048c82 */ /* 0x000fe20008000000 */
[----:B---3--:R-:W-:Y:S02]  /*5a10*/  @!UP0 UISETP.NE.AND UP2, UPT, UR5, 0x1, UPT ;  /* 0x000000010500888c */ /* 0x008fe4000bf45270 */
[----:B------:R-:W-:Y:S01]  /*5a20*/  @!UP0 USHF.R.U32.HI UR4, URZ, UR13, UR4 ;  /* 0x0000000dff048299 */ /* 0x000fe20008011604 */
[----:B------:R-:W-:Y:S02]  /*5a30*/  @!UP0 UMOV UR6, UR7 ;  /* 0x0000000700068c82 */ /* 0x000fe40008000000 */
[----:B----4-:R-:W-:Y:S02]  /*5a40*/  @!UP0 USHF.R.U32.HI UR6, URZ, UR10, UR6 ;  /* 0x0000000aff068299 */ /* 0x010fe40008011606 */
[----:B------:R-:W-:Y:S02]  /*5a50*/  @!UP0 USEL UR7, UR38, UR4, !UP2 ;  /* 0x0000000426078287 */ /* 0x000fe4000d000000 */
[----:B------:R-:W-:Y:S04]  /*5a60*/  @!UP0 USEL UR6, UR37, UR6, !UP1 ;  /* 0x0000000625068287 */ /* 0x000fe8000c800000 */
[----:B------:R-:W-:Y:S02]  /*5a70*/  @!UP0 UIADD3 UR4, UPT, UPT, -UR7, UR6, URZ ;  /* 0x0000000607048290 */ /* 0x000fe4000fffe1ff */
[----:B------:R-:W-:Y:S02]  /*5a80*/  @!UP0 UIADD3 UR6, UPT, UPT, UR7, -UR6, URZ ;  /* 0x8000000607068290 */ /* 0x000fe4000fffe0ff */
[----:B------:R-:W-:Y:S02]  /*5a90*/  @!UP0 UIMAD UR38, UR4, UR5, UR38 ;  /* 0x00000005042682a4 */ /* 0x000fe4000f8e0226 */
[----:B------:R-:W-:Y:S02]  /*5aa0*/  @!UP0 UIMAD UR37, UR6, UR14, UR37 ;  /* 0x0000000e062582a4 */ /* 0x000fe4000f8e0225 */
[----:B------:R-:W-:Y:S09]  /*5ab0*/  ULOP3.LUT UP0, URZ, UR62, 0x90, URZ, 0xc0, !UPT ;  /* 0x000000903eff7892 */ /* 0x000ff2000f80c0ff */
[----:B------:R-:W-:Y:S05]  /*5ac0*/  BRA.U !UP0, `(.L_x_99) ;  /* 0x0000000108407547 */ /* 0x000fea000b800000 */
[----:B------:R-:W2:Y:S01]  /*5ad0*/  LDCU.64 UR8, c[0x4][0x80] ;  /* 0x01001000ff0877ac */ /* 0x000ea20008000a00 */
[----:B------:R-:W-:Y:S01]  /*5ae0*/  MOV R3, 0x0 ;  /* 0x0000000000037802 */ /* 0x000fe20000000f00 */
[----:B------:R-:W-:Y:S02]  /*5af0*/  HFMA2 R12, -RZ, RZ, 0, 5.9604644775390625e-08 ;  /* 0x00000001ff0c7431 */ /* 0x000fe400000001ff */
[----:B------:R-:W-:Y:S02]  /*5b00*/  IMAD.MOV.U32 R8, RZ, RZ, 0x70 ;  /* 0x00000070ff087424 */ /* 0x000fe400078e00ff */
[----:B------:R-:W-:Y:S01]  /*5b10*/  IMAD.MOV.U32 R13, RZ, RZ, RZ ;  /* 0x000000ffff0d7224 */ /* 0x000fe200078e00ff */
[----:B------:R-:W3:Y:S01]  /*5b20*/  LDCU.64 UR6, c[0x4][0x88] ;  /* 0x01001100ff0677ac */ /* 0x000ee20008000a00 */
[----:B------:R-:W4:Y:S01]  /*5b30*/  LDC.64 R2, c[0x4][R3] ;  /* 0x0100000003027b82 */ /* 0x000f220000000a00 */
[----:B------:R-:W1:Y:S01]  /*5b40*/  LDCU.64 UR4, c[0x4][0x8] ;  /* 0x01000100ff0477ac */ /* 0x000e620008000a00 */
[----:B--2---:R-:W-:Y:S01]  /*5b50*/  MOV R5, UR9 ;  /* 0x0000000900057c02 */ /* 0x004fe20008000f00 */
[----:B------:R-:W-:Y:S01]  /*5b60*/  IMAD.U32 R4, RZ, RZ, UR8 ;  /* 0x00000008ff047e24 */ /* 0x000fe2000f8e00ff */
[----:B---3--:R-:W-:Y:S01]  /*5b70*/  MOV R7, UR7 ;  /* 0x0000000700077c02 */ /* 0x008fe20008000f00 */
[----:B------:R-:W-:Y:S01]  /*5b80*/  IMAD.U32 R6, RZ, RZ, UR6 ;  /* 0x00000006ff067e24 */ /* 0x000fe2000f8e00ff */
[----:B-1----:R-:W-:Y:S01]  /*5b90*/  MOV R11, UR5 ;  /* 0x00000005000b7c02 */ /* 0x002fe20008000f00 */
[----:B------:R-:W-:Y:S02]  /*5ba0*/  IMAD.U32 R10, RZ, RZ, UR4 ;  /* 0x00000004ff0a7e24 */ /* 0x000fe4000f8e00ff */
[----:B------:R-:W-:Y:S07]  /*5bb0*/  LEPC R20, `(.L_x_99) ;  /* 0x000000001014794e */ /* 0x000fee0000000000 */
[----:B----45:R-:W-:Y:S05]  /*5bc0*/  CALL.ABS.NOINC R2 ;  /* 0x0000000002007343 */ /* 0x030fea0003c00000 */
.L_x_99:
[----:B------:R-:W-:Y:S01]  /*5bd0*/  LOP3.LUT P0, RZ, R96, 0x90, RZ, 0xc0, !PT ;  /* 0x0000009060ff7812 */ /* 0x000fe2000780c0ff */
[----:B------:R-:W-:Y:S11]  /*5be0*/  BSSY.RECONVERGENT B6, `(.L_x_100) ;  /* 0x0000013000067945 */ /* 0x000ff60003800200 */
[----:B------:R-:W-:Y:S01]  /*5bf0*/  @!UPT UIADD3 URZ, UPT, UPT, URZ, URZ, URZ ;  /* 0x000000fffffff290 */ /* 0x000fe2000fffe0ff */
[----:B------:R-:W-:Y:S05]  /*5c00*/  @!P0 BRA `(.L_x_101) ;  /* 0x0000000000408947 */ /* 0x000fea0003800000 */
        /* <DEDUP_REMOVED lines=16> */
.L_x_101:
[----:B------:R-:W-:Y:S05]  /*5d10*/  BSYNC.RECONVERGENT B6 ;  /* 0x0000000000067941 */ /* 0x000fea0003800200 */
.L_x_100:
[----:B------:R-:W-:Y:S01]  /*5d20*/  R2UR UR4, R89 ;  /* 0x00000000590472ca */ /* 0x000fe200000e0000 */
[----:B------:R-:W-:Y:S01]  /*5d30*/  UISETP.NE.U32.AND UP0, UPT, UR60, URZ, UPT ;  /* 0x000000ff3c00728c */ /* 0x000fe2000bf05070 */
[----:B------:R-:W-:Y:S02]  /*5d40*/  ISETP.NE.U32.AND P4, PT, R82, RZ, PT ;  /* 0x000000ff5200720c */ /* 0x000fe40003f85070 */
[----:B------:R-:W-:Y:S01]  /*5d50*/  ISETP.NE.U32.AND P2, PT, RZ, UR56, PT ;  /* 0x00000038ff007c0c */ /* 0x000fe2000bf45070 */
[----:B------:R-:W-:Y:S01]  /*5d60*/  UISETP.NE.AND.EX UP1, UPT, UR61, URZ, UPT, UP0 ;  /* 0x000000ff3d00728c */ /* 0x000fe2000bf25300 */
[----:B------:R-:W-:Y:S01]  /*5d70*/  ISETP.NE.AND.EX P4, PT, R83, RZ, PT, P4 ;  /* 0x000000ff5300720c */ /* 0x000fe20003f85340 */
[----:B------:R-:W-:Y:S01]  /*5d80*/  UPLOP3.LUT UP0, UPT, UPT, UPT, UPT, 0x40, 0x4 ;  /* 0x000000000004789c */ /* 0x000fe20003f0e870 */
[----:B------:R-:W-:Y:S05]  /*5d90*/  ISETP.NE.AND.EX P2, PT, RZ, UR57, PT, P2 ;  /* 0x00000039ff007c0c */ /* 0x000fea000bf45320 */
[----:B------:R-:W-:Y:S06]  /*5da0*/  UISETP.NE.AND UP2, UPT, UR4, URZ, UPT ;  /* 0x000000ff0400728c */ /* 0x000fec000bf45270 */
[----:B------:R-:W-:Y:S05]  /*5db0*/  PLOP3.LUT P1, PT, PT, PT, UP2, 0x80, 0x8 ;  /* 0x000000000008781c */ /* 0x000fea0003f2f028 */
[----:B------:R-:W-:Y:S06]  /*5dc0*/  @UP2 UPLOP3.LUT UP0, UPT, UPT, UPT, UP1, 0x80, 0x8 ;  /* 0x000000000008289c */ /* 0x000fec0003f0f010 */
[----:B------:R-:W-:Y:S01]  /*5dd0*/  PLOP3.LUT P0, PT, PT, PT, UP0, 0x80, 0x8 ;  /* 0x000000000008781c */ /* 0x000fe20003f0f008 */
[----:B------:R-:W-:Y:S01]  /*5de0*/  @!UPT UIADD3 URZ, UPT, UPT, URZ, URZ, URZ ;  /* 0x000000fffffff290 */ /* 0x000fe2000fffe0ff */
[----:B------:R-:W-:Y:S11]  /*5df0*/  BRA.U !UP1, `(.L_x_102) ;  /* 0x00000001093c7547 */ /* 0x000ff6000b800000 */
[----:B------:R-:W-:Y:S01]  /*5e00*/  UISETP.NE.U32.AND UP0, UPT, UR56, URZ, UPT ;  /* 0x000000ff3800728c */ /* 0x000fe2000bf05070 */
[----:B-1----:R-:W-:Y:S01]  /*5e10*/  HFMA2 R0, -RZ, RZ, 0, 5.9604644775390625e-08 ;  /* 0x00000001ff007431 */ /* 0x002fe200000001ff */
[----:B------:R-:W1:Y:S01]  /*5e20*/  LDCU.64 UR8, c[0x0][0x358] ;  /* 0x00006b00ff0877ac */ /* 0x000e620008000a00 */
[----:B------:R-:W-:Y:S01]  /*5e30*/  IMAD.MOV.U32 R86, RZ, RZ, 0x1 ;  /* 0x00000001ff567424 */ /* 0x000fe200078e00ff */
[----:B------:R-:W-:Y:S06]  /*5e40*/  UISETP.NE.AND.EX UP0, UPT, UR57, URZ, UPT, UP0 ;  /* 0x000000ff3900728c */ /* 0x000fec000bf05300 */
[----:B------:R-:W-:Y:S05]  /*5e50*/  PLOP3.LUT P3, PT, PT, PT, UP0, 0x80, 0x8 ;  /* 0x000000000008781c */ /* 0x000fea0003f6f008 */
[----:B------:R-:W2:Y:S01]  /*5e60*/  @UP0 LDCU.64 UR4, c[0x0][0x888] ;  /* 0x00011100ff0407ac */ /* 0x000ea20008000a00 */
[----:B------:R-:W-:Y:S07]  /*5e70*/  @UP0 UIMAD UR6, UR36, UR60, URZ ;  /* 0x0000003c240602a4 */ /* 0x000fee000f8e02ff */
[----:B------:R-:W-:Y:S01]  /*5e80*/  @!P3 PRMT R86, R0, 0x7610, R86 ;  /* 0x000076100056b816 */ /* 0x000fe20000000056 */
[----:B--2---:R-:W-:Y:S06]  /*5e90*/  @UP0 UIMAD.WIDE UR4, UR6, 0x4, UR4 ;  /* 0x00000004060408a5 */ /* 0x004fec000f8e0204 */
[----:B------:R-:W-:Y:S01]  /*5ea0*/  IMAD.U32 R2, RZ, RZ, UR4 ;  /* 0x00000004ff027e24 */ /* 0x000fe2000f8e00ff */
[----:B------:R-:W-:Y:S04]  /*5eb0*/  MOV R3, UR5 ;  /* 0x0000000500037c02 */ /* 0x000fe80008000f00 */
[----:B------:R-:W2:Y:S01]  /*5ec0*/  @!UP0 LDCU UR4, c[0x0][0x880] ;  /* 0x00011000ff0487ac */ /* 0x000ea20008000800 */
[----:B-1---5:R3:W5:Y:S02]  /*5ed0*/  @P3 LDG.E R41, desc[UR8][R2.64] ;  /* 0x0000000802293981 */ /* 0x022764000c1e1900 */
[----:B--23--:R-:W-:Y:S02]  /*5ee0*/  @!P3 IMAD.U32 R41, RZ, RZ, UR4 ;  /* 0x00000004ff29be24 */ /* 0x00cfe4000f8e00ff */
.L_x_102:
[----:B------:R-:W-:Y:S05]  /*5ef0*/  @!P4 BRA `(.L_x_103) ;  /* 0x000000000024c947 */ /* 0x000fea0003800000 */
[----:B------:R-:W-:Y:S01]  /*5f00*/  ISETP.NE.U32.AND P3, PT, R80, RZ, PT ;  /* 0x000000ff5000720c */ /* 0x000fe20003f65070 */
[----:B------:R-:W2:Y:S03]  /*5f10*/  LDCU.64 UR4, c[0x0][0x358] ;  /* 0x00006b00ff0477ac */ /* 0x000ea60008000a00 */
[----:B------:R-:W-:Y:S11]  /*5f20*/  ISETP.NE.AND.EX P3, PT, R81, RZ, PT, P3 ;  /* 0x000000ff5100720c */ /* 0x000ff60003f65330 */
[----:B------:R-:W-:Y:S02]  /*5f30*/  @!UPT UIADD3 URZ, UPT, UPT, URZ, URZ, URZ ;  /* 0x000000fffffff290 */ /* 0x000fe4000fffe0ff */
[----:B------:R-:W3:Y:S01]  /*5f40*/  @P3 LDC.64 R2, c[0x0][0x8a8] ;  /* 0x00022a00ff023b82 */ /* 0x000ee20000000a00 */
[----:B-1----:R-:W-:Y:S04]  /*5f50*/  @P3 IMAD R0, R82, UR36, RZ ;  /* 0x0000002452003c24 */ /* 0x002fe8000f8e02ff */
[----:B---3--:R-:W-:Y:S05]  /*5f60*/  @P3 IMAD.WIDE R2, R0, 0x4, R2 ;  /* 0x0000000400023825 */ /* 0x008fea00078e0202 */
[----:B--2--5:R2:W5:Y:S02]  /*5f70*/  @P3 LDG.E R38, desc[UR4][R2.64] ;  /* 0x0000000402263981 */ /* 0x024564000c1e1900 */
[----:B--2---:R-:W3:Y:S02]  /*5f80*/  @!P3 LDC R38, c[0x0][0x8a0] ;  /* 0x00022800ff26bb82 */ /* 0x004ee40000000800 */
.L_x_103:
[----:B-----5:R-:W-:Y:S01]  /*5f90*/  FSETP.NEU.AND P4, PT, R41, RZ, PT ;  /* 0x000000ff2900720b */ /* 0x020fe20003f8d000 */
[----:B------:R-:W-:Y:S01]  /*5fa0*/  BSSY B1, `(.L_x_104) ;  /* 0x0000041000017945 */ /* 0x000fe20003800000 */
[----:B------:R-:W-:Y:S01]  /*5fb0*/  SEL R7, RZ, 0xffffffff, P2 ;  /* 0xffffffffff077807 */ /* 0x000fe20001000000 */
[----:B------:R-:W-:Y:S01]  /*5fc0*/  IMAD.MOV.U32 R71, RZ, RZ, 0x1 ;  /* 0x00000001ff477424 */ /* 0x000fe200078e00ff */
[----:B------:R-:W-:Y:S01]  /*5fd0*/  LOP3.LUT P3, RZ, R86, 0xff, RZ, 0xc0, !PT ;  /* 0x000000ff56ff7812 */ /* 0x000fe2000786c0ff */
[C---:B------:R-:W-:Y:S01]  /*5fe0*/  IMAD R39, R36.reuse, 0x40, R37 ;  /* 0x0000004024277824 */ /* 0x040fe200078e0225 */
[----:B-1----:R-:W-:Y:S02]  /*5ff0*/  @P1 SEL R0, RZ, 0xffffffff, P4 ;  /* 0xffffffffff001807 */ /* 0x002fe40002000000 */
[----:B------:R-:W-:Y:S02]  /*6000*/  CS2R R78, SRZ ;  /* 0x00000000004e7805 */ /* 0x000fe4000001ff00 */
[----:B------:R-:W-:Y:S02]  /*6010*/  LEA R3, R93, UR44, 0x3 ;  /* 0x0000002c5d037c11 */ /* 0x000fe4000f8e18ff */
[----:B------:R-:W-:Y:S02]  /*6020*/  CS2R R76, SRZ ;  /* 0x00000000004c7805 */ /* 0x000fe4000001ff00 */
[----:B------:R-:W-:Y:S02]  /*6030*/  @P0 SEL R0, R7, R0, !P3 ;  /* 0x0000000007000207 */ /* 0x000fe40005800000 */
[----:B------:R-:W-:Y:S02]  /*6040*/  CS2R R74, SRZ ;  /* 0x00000000004a7805 */ /* 0x000fe4000001ff00 */
[----:B------:R-:W-:Y:S02]  /*6050*/  LEA R90, R36, UR44, 0x3 ;  /* 0x0000002c245a7c11 */ /* 0x000fe4000f8e18ff */
[----:B------:R-:W-:Y:S02]  /*6060*/  CS2R R72, SRZ ;  /* 0x0000000000487805 */ /* 0x000fe4000001ff00 */
[----:B------:R-:W-:Y:S02]  /*6070*/  @P1 LOP3.LUT R0, R0, 0x1, RZ, 0xc0, !PT ;  /* 0x0000000100001812 */ /* 0x000fe400078ec0ff */
[----:B------:R-:W-:Y:S02]  /*6080*/  SHF.L.U32 R5, R95, 0x1f, RZ ;  /* 0x0000001f5f057819 */ /* 0x000fe400000006ff */
[----:B------:R-:W-:Y:S02]  /*6090*/  ISETP.NE.U32.OR P6, PT, R0, 0x1, !P1 ;  /* 0x000000010000780c */ /* 0x000fe40004fc5470 */
[----:B------:R-:W-:Y:S02]  /*60a0*/  PLOP3.LUT P2, PT, PT, PT, UP1, 0x80, 0x8 ;  /* 0x000000000008781c */ /* 0x000fe40003f4f018 */
[----:B------:R-:W-:Y:S02]  /*60b0*/  SEL R0, RZ, 0xffffffff, P4 ;  /* 0xffffffffff007807 */ /* 0x000fe40002000000 */
[----:B------:R-:W-:Y:S07]  /*60c0*/  P2R R98, PR, RZ, 0x40 ;  /* 0x00000040ff627803 */ /* 0x000fee0000000000 */
[----:B------:R-:W-:Y:S02]  /*60d0*/  @P6 SHF.L.U32 R2, R92, 0x1f, RZ ;  /* 0x0000001f5c026819 */ /* 0x000fe400000006ff */
[----:B------:R-:W-:Y:S02]  /*60e0*/  @P2 SEL R0, R7, R0, !P3 ;  /* 0x0000000007002207 */ /* 0x000fe40005800000 */
[----:B------:R-:W1:Y:S02]  /*60f0*/  @P6 SYNCS.PHASECHK.TRANS64.TRYWAIT P1, [R3+URZ+0x40], R2 ;  /* 0x00004002030065a7 */ /* 0x000e6400080211ff */
[----:B------:R-:W-:Y:S04]  /*6100*/  LOP3.LUT R0, R0, 0x1, RZ, 0xc0, !PT ;  /* 0x0000000100007812 */ /* 0x000fe800078ec0ff */
[----:B------:R-:W-:Y:S04]  /*6110*/  ISETP.NE.U32.AND P5, PT, R0, 0x1, PT ;  /* 0x000000010000780c */ /* 0x000fe80003fa5070 */
[----:B------:R-:W-:Y:S01]  /*6120*/  P2R R99, PR, RZ, 0x20 ;  /* 0x00000020ff637803 */ /* 0x000fe20000000000 */
[----:B------:R2:W4:Y:S01]  /*6130*/  SYNCS.PHASECHK.TRANS64.TRYWAIT P0, [R90+URZ+0x90], R5 ;  /* 0x000090055a0075a7 */ /* 0x00052200080011ff */
[----:B-1----:R-:W-:Y:S01]  /*6140*/  @P6 SEL R71, RZ, 0x1, !P1 ;  /* 0x00000001ff476807 */ /* 0x002fe20004800000 */
[----:B--2---:R-:W-:Y:S06]  /*6150*/  @!P6 BRA `(.L_x_105) ;  /* 0x000000000094e947 */ /* 0x004fec0003800000 */
[----:B------:R-:W-:Y:S01]  /*6160*/  @P5 IMAD R4, R93, 0x1000, R84 ;  /* 0x000010005d045824 */ /* 0x000fe200078e0254 */
[----:B------:R-:W-:Y:S01]  /*6170*/  LOP3.LUT P6, RZ, R85, 0x80, RZ, 0xc0, !PT ;  /* 0x0000008055ff7812 */ /* 0x000fe200078cc0ff */
[----:B------:R-:W-:Y:S01]  /*6180*/  BSSY B0, `(.L_x_106) ;  /* 0x0000010000007945 */ /* 0x000fe20003800000 */
[----:B------:R-:W-:Y:S01]  /*6190*/  ISETP.NE.AND P2, PT, R71, RZ, PT ;  /* 0x000000ff4700720c */ /* 0x000fe20003f45270 */
[----:B------:R-:W-:Y:S01]  /*61a0*/  @P5 VIADD R2, R4, UR44 ;  /* 0x0000002c04025c36 */ /* 0x000fe20008000000 */
[----:B------:R-:W-:Y:S02]  /*61b0*/  PLOP3.LUT P1, PT, PT, PT, PT, 0x8, 0x80 ;  /* 0x000000000080781c */ /* 0x000fe40003f2e170 */
[----:B------:R-:W-:Y:S02]  /*61c0*/  CS2R R74, SRZ ;  /* 0x00000000004a7805 */ /* 0x000fe4000001ff00 */
[----:B------:R-:W-:Y:S01]  /*61d0*/  @P5 PLOP3.LUT P1, PT, P6, PT, PT, 0x80, 0x8 ;  /* 0x000000000008581c */ /* 0x000fe2000372f070 */
[C---:B------:R-:W-:Y:S01]  /*61e0*/  @P5 VIADD R0, R2.reuse, 0x200 ;  /* 0x0000020002005836 */ /* 0x040fe20000000000 */
[----:B------:R-:W-:Y:S01]  /*61f0*/  CS2R R72, SRZ ;  /* 0x0000000000487805 */ /* 0x000fe2000001ff00 */
[----:B------:R-:W-:Y:S01]  /*6200*/  @P5 VIADD R2, R2, 0x210 ;  /* 0x0000021002025836 */ /* 0x000fe20000000000 */
[----:B------:R-:W-:Y:S02]  /*6210*/  CS2R R78, SRZ ;  /* 0x00000000004e7805 */ /* 0x000fe4000001ff00 */
[----:B------:R-:W-:Y:S07]  /*6220*/  CS2R R76, SRZ ;  /* 0x00000000004c7805 */ /* 0x000fee000001ff00 */
[----:B------:R-:W-:Y:S01]  /*6230*/  @P1 VIADD R2, R0, 0xfffffff0 ;  /* 0xfffffff000021836 */ /* 0x000fe20000000000 */
[----:B------:R-:W-:Y:S06]  /*6240*/  @P2 BRA `(.L_x_107) ;  /* 0x00000000000c2947 */ /* 0x000fec0003800000 */
[----:B------:R-:W-:Y:S04]  /*6250*/  SHF.L.U32 R0, R92, 0x1f, RZ ;  /* 0x0000001f5c007819 */ /* 0x000fe800000006ff */
[----:B------:R-:W1:Y:S02]  /*6260*/  SYNCS.PHASECHK.TRANS64.TRYWAIT P1, [R3+URZ+0x40], R0 ;  /* 0x00004000030075a7 */ /* 0x000e6400080211ff */
[----:B-1----:R-:W-:Y:S05]  /*6270*/  @!P1 BRA `(.L_x_108) ;  /* 0x00000024006c9947 */ /* 0x002fea0003800000 */
.L_x_107:
[----:B------:R-:W-:Y:S05]  /*6280*/  BSYNC B0 ;  /* 0x0000000000007941 */ /* 0x000fea0003800000 */
.L_x_106:
[----:B------:R-:W-:Y:S01]  /*6290*/  ISETP.NE.AND P1, PT, R99, RZ, PT ;  /* 0x000000ff6300720c */ /* 0x000fe20003f25270 */
[----:B-1----:R-:W-:Y:S02]  /*62a0*/  VIADD R3, R3, 0x50 ;  /* 0x0000005003037836 */ /* 0x002fe40000000000 */
[----:B------:R-:W-:Y:S02]  /*62b0*/  IMAD.U32 R0, RZ, RZ, UR46 ;  /* 0x0000002eff007e24 */ /* 0x000fe4000f8e00ff */
[----:B------:R-:W-:Y:S03]  /*62c0*/  VIADD R93, R93, 0x1 ;  /* 0x000000015d5d7836 */ /* 0x000fe60000000000 */
[----:B------:R-:W-:Y:S05]  /*62d0*/  PRMT R0, R0, 0x654, R3 ;  /* 0x0000065400007816 */ /* 0x000fea0000000003 */
[----:B------:R1:W2:Y:S04]  /*62e0*/  @P1 LDS.128 R72, [R4+UR44+0x200] ;  /* 0x0002002c04481984 */ /* 0x0002a80008000c00 */
[----:B------:R1:W1:Y:S01]  /*62f0*/  @P1 LDS.128 R76, [R2] ;  /* 0x00000000024c1984 */ /* 0x0002620000000c00 */
[C---:B------:R-:W-:Y:S01]  /*6300*/  ISETP.NE.AND P1, PT, R93.reuse, 0x2, PT ;  /* 0x000000025d00780c */ /* 0x040fe20003f25270 */
[----:B------:R-:W-:Y:S01]  /*6310*/  @!PT LDS RZ, [RZ] ;  /* 0x00000000fffff984 */ /* 0x000fe20000000800 */
[----:B------:R-:W-:Y:S01]  /*6320*/  @!PT LDS RZ, [RZ] ;  /* 0x00000000fffff984 */ /* 0x000fe20000000800 */
[----:B------:R-:W-:Y:S01]  /*6330*/  @!PT LDS RZ, [RZ] ;  /* 0x00000000fffff984 */ /* 0x000fe20000000800 */
[----:B------:R-:W-:Y:S01]  /*6340*/  @!PT LDS RZ, [RZ] ;  /* 0x00000000fffff984 */ /* 0x000fe20000000800 */
[----:B------:R5:W-:Y:S06]  /*6350*/  MEMBAR.ALL.CTA ;  /* 0x0000000000007992 */ /* 0x000bec0000008000 */
[----:B-----5:R-:W5:Y:S01]  /*6360*/  FENCE.VIEW.ASYNC.S ;  /* 0x00000000000073c6 */ /* 0x020f620000000000 */
[----:B------:R-:W-:Y:S02]  /*6370*/  SEL R3, RZ, 0x1, P1 ;  /* 0x00000001ff037807 */ /* 0x000fe40000800000 */
[----:B------:R-:W-:Y:S02]  /*6380*/  SEL R93, R93, RZ, P1 ;  /* 0x000000ff5d5d7207 */ /* 0x000fe40000800000 */
[----:B------:R-:W-:Y:S01]  /*6390*/  LOP3.LUT R92, R92, R3, RZ, 0x3c, !PT ;  /* 0x000000035c5c7212 */ /* 0x000fe200078e3cff */
[----:B-----5:R1:W-:Y:S06]  /*63a0*/  SYNCS.ARRIVE.TRANS64.RED.A1T0 RZ, [R0+URZ], RZ ;  /* 0x000000ff00ff79a7 */ /* 0x0203ec00081004ff */
.L_x_105:
[----:B------:R-:W-:Y:S05]  /*63b0*/  BSYNC B1 ;  /* 0x0000000000017941 */ /* 0x000fea0003800000 */
.L_x_104:
[----:B-1----:R-:W-:Y:S04]  /*63c0*/  SHF.R.U32.HI R0, RZ, 0x15, R39 ;  /* 0x00000015ff007819 */ /* 0x002fe80000011627 */
[----:B------:R-:W-:Y:S01]  /*63d0*/  LOP3.LUT P1, RZ, R0, 0x3, R87, 0x48, !PT ;  /* 0x0000000300ff7812 */ /* 0x000fe20007824857 */
[----:B------:R-:W-:Y:S01]  /*63e0*/  @!UPT UIADD3 URZ, UPT, UPT, URZ, URZ, URZ ;  /* 0x000000fffffff290 */ /* 0x000fe2000fffe0ff */
[----:B----4-:R-:W-:Y:S11]  /*63f0*/  @P0 BRA `(.L_x_109) ;  /* 0x0000000000080947 */ /* 0x010ff60003800000 */
[----:B------:R-:W1:Y:S02]  /*6400*/  SYNCS.PHASECHK.TRANS64.TRYWAIT P0, [R90+URZ+0x90], R5 ;  /* 0x000090055a0075a7 */ /* 0x000e6400080011ff */
[----:B-1----:R-:W-:Y:S05]  /*6410*/  @!P0 BRA `(.L_x_110) ;  /* 0x0000002400188947 */ /* 0x002fea0003800000 */
.L_x_109:
[----:B------:R-:W-:Y:S05]  /*6420*/  @!P1 BRA `(.L_x_111) ;  /* 0x0000000000409947 */ /* 0x000fea0003800000 */
[----:B------:R-:W1:Y:S01]  /*6430*/  LDCU.64 UR8, c[0x4][0x70] ;  /* 0x01000e00ff0877ac */ /* 0x000e620008000a00 */
[----:B------:R-:W-:Y:S01]  /*6440*/  MOV R3, 0x0 ;  /* 0x0000000000037802 */ /* 0x000fe20000000f00 */
[----:B------:R-:W-:Y:S02]  /*6450*/  HFMA2 R12, -RZ, RZ, 0, 5.9604644775390625e-08 ;  /* 0x00000001ff0c7431 */ /* 0x000fe400000001ff */
[----:B------:R-:W-:Y:S02]  /*6460*/  IMAD.MOV.U32 R8, RZ, RZ, 0x192 ;  /* 0x00000192ff087424 */ /* 0x000fe400078e00ff */
[----:B------:R-:W-:Y:S01]  /*6470*/  IMAD.MOV.U32 R13, RZ, RZ, RZ ;  /* 0x000000ffff0d7224 */ /* 0x000fe200078e00ff */
[----:B------:R-:W4:Y:S01]  /*6480*/  LDCU.64 UR6, c[0x4][0x78] ;  /* 0x01000f00ff0677ac */ /* 0x000f220008000a00 */
[----:B------:R-:W2:Y:S01]  /*6490*/  LDC.64 R2, c[0x4][R3] ;  /* 0x0100000003027b82 */ /* 0x000ea20000000a00 */
[----:B------:R-:W5:Y:S01]  /*64a0*/  LDCU.64 UR4, c[0x4][0x10] ;  /* 0x01000200ff0477ac */ /* 0x000f620008000a00 */
[----:B-1----:R-:W-:Y:S01]  /*64b0*/  MOV R5, UR9 ;  /* 0x0000000900057c02 */ /* 0x002fe20008000f00 */
[----:B------:R-:W-:Y:S01]  /*64c0*/  IMAD.U32 R4, RZ, RZ, UR8 ;  /* 0x00000008ff047e24 */ /* 0x000fe2000f8e00ff */
[----:B----4-:R-:W-:Y:S01]  /*64d0*/  MOV R7, UR7 ;  /* 0x0000000700077c02 */ /* 0x010fe20008000f00 */
[----:B------:R-:W-:Y:S01]  /*64e0*/  IMAD.U32 R6, RZ, RZ, UR6 ;  /* 0x00000006ff067e24 */ /* 0x000fe2000f8e00ff */
[----:B-----5:R-:W-:Y:S01]  /*64f0*/  MOV R11, UR5 ;  /* 0x00000005000b7c02 */ /* 0x020fe20008000f00 */
[----:B------:R-:W-:Y:S02]  /*6500*/  IMAD.U32 R10, RZ, RZ, UR4 ;  /* 0x00000004ff0a7e24 */ /* 0x000fe4000f8e00ff */
[----:B------:R-:W-:Y:S07]  /*6510*/  LEPC R20, `(.L_x_111) ;  /* 0x000000001014794e */ /* 0x000fee0000000000 */
[----:B--23--:R-:W-:Y:S05]  /*6520*/  CALL.ABS.NOINC R2 ;  /* 0x0000000002007343 */ /* 0x00cfea0003c00000 */
.L_x_111:
[-C--:B--2---:R-:W-:Y:S01]  /*6530*/  F2FP.F16.E5M2.UNPACK_B R42, R72.reuse ;  /* 0x00000048ff2a723e */ /* 0x084fe200020004ff */
[----:B------:R-:W-:Y:S05]  /*6540*/  WARPSYNC.ALL ;  /* 0x0000000000007948 */ /* 0x000fea0003800000 */
[----:B------:R-:W-:Y:S01]  /*6550*/  R2UR UR4, R39 ;  /* 0x00000000270472ca */ /* 0x000fe200000e0000 */
[--C-:B------:R-:W-:Y:S01]  /*6560*/  HADD2.F32 R40, -RZ, R42.reuse.H0_H0 ;  /* 0x2000002aff287230 */ /* 0x100fe20000004100 */
[----:B------:R-:W-:Y:S01]  /*6570*/  F2FP.F16.E5M2.UNPACK_B R43, R72.H1 ;  /* 0x00000048ff2b723e */ /* 0x000fe200030004ff */
[----:B------:R-:W-:Y:S01]  /*6580*/  HADD2.F32 R42, -RZ, R42.H1_H1 ;  /* 0x3000002aff2a7230 */ /* 0x000fe20000004100 */
[-C--:B------:R-:W-:Y:S01]  /*6590*/  F2FP.F16.E5M2.UNPACK_B R45, R73.reuse ;  /* 0x00000049ff2d723e */ /* 0x080fe200020004ff */
[----:B------:R-:W-:Y:S01]  /*65a0*/  BSSY.RECONVERGENT B0, `(.L_x_112) ;  /* 0x000009f000007945 */ /* 0x000fe20003800200 */
[----:B------:R-:W-:Y:S01]  /*65b0*/  F2FP.F16.E5M2.UNPACK_B R47, R73.H1 ;  /* 0x00000049ff2f723e */ /* 0x000fe200030004ff */
[--C-:B------:R-:W-:Y:S01]  /*65c0*/  HADD2.F32 R44, -RZ, R43.reuse.H0_H0 ;  /* 0x2000002bff2c7230 */ /* 0x100fe20000004100 */
[-C--:B------:R-:W-:Y:S01]  /*65d0*/  F2FP.F16.E5M2.UNPACK_B R49, R74.reuse ;  /* 0x0000004aff31723e */ /* 0x080fe200020004ff */
[----:B------:R-:W-:Y:S01]  /*65e0*/  HADD2.F32 R46, -RZ, R43.H1_H1 ;  /* 0x3000002bff2e7230 */ /* 0x000fe20000004100 */
[----:B------:R-:W-:Y:S01]  /*65f0*/  F2FP.F16.E5M2.UNPACK_B R51, R74.H1 ;  /* 0x0000004aff33723e */ /* 0x000fe200030004ff */
[--C-:B------:R-:W-:Y:S01]  /*6600*/  HADD2.F32 R43, -RZ, R45.reuse.H0_H0 ;  /* 0x2000002dff2b7230 */ /* 0x100fe20000004100 */
[-C--:B------:R-:W-:Y:S01]  /*6610*/  F2FP.F16.E5M2.UNPACK_B R53, R75.reuse ;  /* 0x0000004bff35723e */ /* 0x080fe200020004ff */
[----:B-1----:R-:W3:Y:S01]  /*6620*/  LDTM.x32 R4, tmem[UR4] ;  /* 0x00000004000479ee */ /* 0x002ee200082c0000 */
[----:B------:R-:W-:Y:S01]  /*6630*/  F2FP.F16.E5M2.UNPACK_B R55, R75.H1 ;  /* 0x0000004bff37723e */ /* 0x000fe200030004ff */
[----:B------:R-:W-:Y:S01]  /*6640*/  HADD2.F32 R48, -RZ, R45.H1_H1 ;  /* 0x3000002dff307230 */ /* 0x000fe20000004100 */
[-C--:B------:R-:W-:Y:S01]  /*6650*/  F2FP.F16.E5M2.UNPACK_B R57, R76.reuse ;  /* 0x0000004cff39723e */ /* 0x080fe200020004ff */
[----:B------:R-:W-:Y:S01]  /*6660*/  HADD2.F32 R52, -RZ, R49.H1_H1 ;  /* 0x30000031ff347230 */ /* 0x000fe20000004100 */
[----:B------:R-:W-:Y:S01]  /*6670*/  IADD3 R109, PT, PT, R84, UR44, RZ ;  /* 0x0000002c546d7c10 */ /* 0x000fe2000fffe0ff */
[----:B------:R-:W-:Y:S01]  /*6680*/  HADD2.F32 R56, -RZ, R53.H1_H1 ;  /* 0x30000035ff387230 */ /* 0x000fe20000004100 */
[----:B------:R-:W-:Y:S01]  /*6690*/  ISETP.NE.AND P6, PT, R98, RZ, PT ;  /* 0x000000ff6200720c */ /* 0x000fe20003fc5270 */
[----:B------:R-:W-:Y:S01]  /*66a0*/  HADD2.F32 R60, -RZ, R57.H1_H1 ;  /* 0x30000039ff3c7230 */ /* 0x000fe20000004100 */
[----:B------:R-:W-:Y:S01]  /*66b0*/  MOV R98, 0x10 ;  /* 0x0000001000627802 */ /* 0x000fe20000000f00 */
[--C-:B------:R-:W-:Y:S01]  /*66c0*/  HADD2.F32 R45, -RZ, R47.reuse.H0_H0 ;  /* 0x2000002fff2d7230 */ /* 0x100fe20000004100 */
[----:B------:R-:W-:Y:S01]  /*66d0*/  LOP3.LUT P5, RZ, R85, 0x80, RZ, 0xc0, !PT ;  /* 0x0000008055ff7812 */ /* 0x000fe200078ac0ff */
[----:B------:R-:W-:Y:S01]  /*66e0*/  HADD2.F32 R50, -RZ, R47.H1_H1 ;  /* 0x3000002fff327230 */ /* 0x000fe20000004100 */
[----:B------:R-:W-:Y:S01]  /*66f0*/  F2FP.F16.E5M2.UNPACK_B R59, R76.H1 ;  /* 0x0000004cff3b723e */ /* 0x000fe200030004ff */
[----:B------:R-:W-:Y:S01]  /*6700*/  HADD2.F32 R47, -RZ, R49.H0_H0 ;  /* 0x20000031ff2f7230 */ /* 0x000fe20000004100 */
[----:B------:R-:W-:Y:S01]  /*6710*/  SEL R108, R98, 0xfffffff0, !P5 ;  /* 0xfffffff0626c7807 */ /* 0x000fe20006800000 */
[--C-:B------:R-:W-:Y:S01]  /*6720*/  HADD2.F32 R49, -RZ, R51.reuse.H0_H0 ;  /* 0x20000033ff317230 */ /* 0x100fe20000004100 */
[-C--:B------:R-:W-:Y:S01]  /*6730*/  F2FP.F16.E5M2.UNPACK_B R61, R77.reuse ;  /* 0x0000004dff3d723e */ /* 0x080fe200020004ff */
[----:B------:R-:W-:Y:S01]  /*6740*/  HADD2.F32 R54, -RZ, R51.H1_H1 ;  /* 0x30000033ff367230 */ /* 0x000fe20000004100 */
[----:B------:R-:W-:Y:S01]  /*6750*/  IADD3 R98, PT, PT, R109, R108, RZ ;  /* 0x0000006c6d627210 */ /* 0x000fe20007ffe0ff */
[----:B------:R-:W-:Y:S01]  /*6760*/  HADD2.F32 R51, -RZ, R53.H0_H0 ;  /* 0x20000035ff337230 */ /* 0x000fe20000004100 */
[----:B------:R-:W-:Y:S01]  /*6770*/  F2FP.F16.E5M2.UNPACK_B R63, R77.H1 ;  /* 0x0000004dff3f723e */ /* 0x000fe200030004ff */
[----:B------:R-:W-:Y:S01]  /*6780*/  HADD2.F32 R64, -RZ, R61.H1_H1 ;  /* 0x3000003dff407230 */ /* 0x000fe20000004100 */
[----:B------:R-:W-:Y:S01]  /*6790*/  F2FP.F16.E5M2.UNPACK_B R65, R78 ;  /* 0x0000004eff41723e */ /* 0x000fe200020004ff */
[C---:B---3--:R-:W-:Y:S01]  /*67a0*/  FMUL R0, R38.reuse, R4 ;  /* 0x0000000426007220 */ /* 0x048fe20000400000 */
[C---:B------:R-:W-:Y:S01]  /*67b0*/  FMUL R2, R38.reuse, R5 ;  /* 0x0000000526027220 */ /* 0x040fe20000400000 */
[C---:B------:R-:W-:Y:S01]  /*67c0*/  FMUL R4, R38.reuse, R8 ;  /* 0x0000000826047220 */ /* 0x040fe20000400000 */
[C---:B------:R-:W-:Y:S01]  /*67d0*/  FMUL R5, R38.reuse, R9 ;  /* 0x0000000926057220 */ /* 0x040fe20000400000 */
[C---:B------:R-:W-:Y:S01]  /*67e0*/  FFMA R0, R41.reuse, R40, R0 ;  /* 0x0000002829007223 */ /* 0x040fe20000000000 */
[C---:B------:R-:W-:Y:S01]  /*67f0*/  FFMA R2, R41.reuse, R42, R2 ;  /* 0x0000002a29027223 */ /* 0x040fe20000000002 */
[C---:B------:R-:W-:Y:S01]  /*6800*/  FMUL R8, R38.reuse, R12 ;  /* 0x0000000c26087220 */ /* 0x040fe20000400000 */
[C---:B------:R-:W-:Y:S01]  /*6810*/  FMUL R9, R38.reuse, R13 ;  /* 0x0000000d26097220 */ /* 0x040fe20000400000 */
[C---:B------:R-:W-:Y:S01]  /*6820*/  FMUL R12, R38.reuse, R16 ;  /* 0x00000010260c7220 */ /* 0x040fe20000400000 */
[C---:B------:R-:W-:Y:S01]  /*6830*/  FMUL R13, R38.reuse, R17 ;  /* 0x00000011260d7220 */ /* 0x040fe20000400000 */
[C---:B------:R-:W-:Y:S01]  /*6840*/  FMUL R16, R38.reuse, R20 ;  /* 0x0000001426107220 */ /* 0x040fe20000400000 */
[C---:B------:R-:W-:Y:S01]  /*6850*/  FMUL R17, R38.reuse, R21 ;  /* 0x0000001526117220 */ /* 0x040fe20000400000 */
[C---:B------:R-:W-:Y:S01]  /*6860*/  FMUL R20, R38.reuse, R24 ;  /* 0x0000001826147220 */ /* 0x040fe20000400000 */
[C---:B------:R-:W-:Y:S01]  /*6870*/  FMUL R21, R38.reuse, R25 ;  /* 0x0000001926157220 */ /* 0x040fe20000400000 */
[----:B------:R-:W-:Y:S02]  /*6880*/  HADD2.F32 R68, -RZ, R65.H1_H1 ;  /* 0x30000041ff447230 */ /* 0x000fe40000004100 */
[C---:B------:R-:W-:Y:S01]  /*6890*/  FMUL R24, R38.reuse, R28 ;  /* 0x0000001c26187220 */ /* 0x040fe20000400000 */
[C---:B------:R-:W-:Y:S01]  /*68a0*/  FMUL R25, R38.reuse, R29 ;  /* 0x0000001d26197220 */ /* 0x040fe20000400000 */
[C---:B------:R-:W-:Y:S01]  /*68b0*/  FMUL R28, R38.reuse, R32 ;  /* 0x00000020261c7220 */ /* 0x040fe20000400000 */
[C---:B------:R-:W-:Y:S01]  /*68c0*/  FMUL R29, R38.reuse, R33 ;  /* 0x00000021261d7220 */ /* 0x040fe20000400000 */
[C---:B------:R-:W-:Y:S01]  /*68d0*/  FMUL R3, R38.reuse, R6 ;  /* 0x0000000626037220 */ /* 0x040fe20000400000 */
[C---:B------:R-:W-:Y:S01]  /*68e0*/  FMUL R7, R38.reuse, R7 ;  /* 0x0000000726077220 */ /* 0x040fe20000400000 */
[C---:B------:R-:W-:Y:S01]  /*68f0*/  FMUL R6, R38.reuse, R10 ;  /* 0x0000000a26067220 */ /* 0x040fe20000400000 */
[----:B------:R-:W-:Y:S01]  /*6900*/  F2FP.F16.E5M2.UNPACK_B R67, R78.H1 ;  /* 0x0000004eff43723e */ /* 0x000fe200030004ff */
[C---:B------:R-:W-:Y:S01]  /*6910*/  FFMA R3, R41.reuse, R44, R3 ;  /* 0x0000002c29037223 */ /* 0x040fe20000000003 */
[C---:B------:R-:W-:Y:S01]  /*6920*/  FFMA R7, R41.reuse, R46, R7 ;  /* 0x0000002e29077223 */ /* 0x040fe20000000007 */
[----:B------:R-:W-:Y:S01]  /*6930*/  F2FP.F16.E5M2.UNPACK_B R40, R79 ;  /* 0x0000004fff28723e */ /* 0x000fe200020004ff */
[C---:B------:R-:W-:Y:S01]  /*6940*/  FFMA R4, R41.reuse, R43, R4 ;  /* 0x0000002b29047223 */ /* 0x040fe20000000004 */
[C---:B------:R-:W-:Y:S01]  /*6950*/  FFMA R5, R41.reuse, R48, R5 ;  /* 0x0000003029057223 */ /* 0x040fe20000000005 */
[----:B------:R-:W-:Y:S01]  /*6960*/  F2FP.F16.E5M2.UNPACK_B R42, R79.H1 ;  /* 0x0000004fff2a723e */ /* 0x000fe200030004ff */
[----:B------:R-:W-:Y:S01]  /*6970*/  FFMA R6, R41, R45, R6 ;  /* 0x0000002d29067223 */ /* 0x000fe20000000006 */
[----:B------:R-:W-:Y:S01]  /*6980*/  F2FP.SATFINITE.E5M2.F32.PACK_AB_MERGE_C R101, R7, R3, RZ ;  /* 0x000000030765723e */ /* 0x000fe200048060ff */
[C---:B------:R-:W-:Y:S01]  /*6990*/  FMUL R11, R38.reuse, R11 ;  /* 0x0000000b260b7220 */ /* 0x040fe20000400000 */
[C---:B------:R-:W-:Y:S01]  /*69a0*/  FMUL R10, R38.reuse, R14 ;  /* 0x0000000e260a7220 */ /* 0x040fe20000400000 */
[----:B------:R-:W-:Y:S01]  /*69b0*/  FMUL R15, R38, R15 ;  /* 0x0000000f260f7220 */ /* 0x000fe20000400000 */
[----:B------:R-:W-:Y:S01]  /*69c0*/  F2FP.SATFINITE.E5M2.F32.PACK_AB_MERGE_C R100, R2, R0, R101 ;  /* 0x000000000264723e */ /* 0x000fe20004806065 */
[C---:B------:R-:W-:Y:S01]  /*69d0*/  FFMA R11, R41.reuse, R50, R11 ;  /* 0x00000032290b7223 */ /* 0x040fe2000000000b */
[----:B------:R-:W-:Y:S01]  /*69e0*/  FFMA R8, R41, R47, R8 ;  /* 0x0000002f29087223 */ /* 0x000fe20000000008 */
[----:B------:R-:W-:Y:S01]  /*69f0*/  ISETP.NE.AND P0, PT, R97, RZ, PT ;  /* 0x000000ff6100720c */ /* 0x000fe20003f05270 */
[----:B------:R-:W-:Y:S01]  /*6a00*/  FFMA R9, R41, R52, R9 ;  /* 0x0000003429097223 */ /* 0x000fe20000000009 */
[--C-:B------:R-:W-:Y:S01]  /*6a10*/  HADD2.F32 R53, -RZ, R55.reuse.H0_H0 ;  /* 0x20000037ff357230 */ /* 0x100fe20000004100 */
[----:B------:R-:W-:Y:S01]  /*6a20*/  F2FP.SATFINITE.E5M2.F32.PACK_AB_MERGE_C R101, R11, R6, RZ ;  /* 0x000000060b65723e */ /* 0x000fe200048060ff */
[C---:B------:R-:W-:Y:S01]  /*6a30*/  FFMA R10, R41.reuse, R49, R10 ;  /* 0x00000031290a7223 */ /* 0x040fe2000000000a */
[C---:B------:R-:W-:Y:S01]  /*6a40*/  FFMA R15, R41.reuse, R54, R15 ;  /* 0x00000036290f7223 */ /* 0x040fe2000000000f */
[----:B------:R-:W-:Y:S01]  /*6a50*/  FFMA R12, R41, R51, R12 ;  /* 0x00000033290c7223 */ /* 0x000fe2000000000c */
[----:B------:R-:W-:Y:S01]  /*6a60*/  F2FP.SATFINITE.E5M2.F32.PACK_AB_MERGE_C R101, R5, R4, R101 ;  /* 0x000000040565723e */ /* 0x000fe20004806065 */
[----:B------:R-:W-:Y:S01]  /*6a70*/  FFMA R13, R41, R56, R13 ;  /* 0x00000038290d7223 */ /* 0x000fe2000000000d */
[----:B------:R-:W-:Y:S01]  /*6a80*/  HADD2.F32 R58, -RZ, R55.H1_H1 ;  /* 0x30000037ff3a7230 */ /* 0x000fe20000004100 */
[----:B------:R-:W-:Y:S01]  /*6a90*/  F2FP.SATFINITE.E5M2.F32.PACK_AB_MERGE_C R102, R15, R10, RZ ;  /* 0x0000000a0f66723e */ /* 0x000fe200048060ff */
[----:B------:R-:W-:Y:S02]  /*6aa0*/  HADD2.F32 R55, -RZ, R57.H0_H0 ;  /* 0x20000039ff377230 */ /* 0x000fe40000004100 */
[C---:B------:R-:W-:Y:S01]  /*6ab0*/  FMUL R14, R38.reuse, R18 ;  /* 0x00000012260e7220 */ /* 0x040fe20000400000 */
[C---:B------:R-:W-:Y:S01]  /*6ac0*/  FMUL R19, R38.reuse, R19 ;  /* 0x0000001326137220 */ /* 0x040fe20000400000 */
[--C-:B------:R-:W-:Y:S02]  /*6ad0*/  HADD2.F32 R57, -RZ, R59.reuse.H0_H0 ;  /* 0x2000003bff397230 */ /* 0x100fe40000004100 */
[C---:B------:R-:W-:Y:S01]  /*6ae0*/  FMUL R18, R38.reuse, R22 ;  /* 0x0000001626127220 */ /* 0x040fe20000400000 */
[C---:B------:R-:W-:Y:S01]  /*6af0*/  FFMA R14, R41.reuse, R53, R14 ;  /* 0x00000035290e7223 */ /* 0x040fe2000000000e */
[----:B------:R-:W-:Y:S02]  /*6b00*/  HADD2.F32 R62, -RZ, R59.H1_H1 ;  /* 0x3000003bff3e7230 */ /* 0x000fe40000004100 */
[C---:B------:R-:W-:Y:S01]  /*6b10*/  FFMA R19, R41.reuse, R58, R19 ;  /* 0x0000003a29137223 */ /* 0x040fe20000000013 */
[----:B------:R-:W-:Y:S02]  /*6b20*/  HADD2.F32 R59, -RZ, R61.H0_H0 ;  /* 0x2000003dff3b7230 */ /* 0x000fe40000004100 */
[C---:B------:R-:W-:Y:S01]  /*6b30*/  FMUL R23, R38.reuse, R23 ;  /* 0x0000001726177220 */ /* 0x040fe20000400000 */
[C---:B------:R-:W-:Y:S01]  /*6b40*/  FFMA R16, R41.reuse, R55, R16 ;  /* 0x0000003729107223 */ /* 0x040fe20000000010 */
[C---:B------:R-:W-:Y:S01]  /*6b50*/  FFMA R17, R41.reuse, R60, R17 ;  /* 0x0000003c29117223 */ /* 0x040fe20000000011 */
[--C-:B------:R-:W-:Y:S02]  /*6b60*/  HADD2.F32 R61, -RZ, R63.reuse.H0_H0 ;  /* 0x2000003fff3d7230 */ /* 0x100fe40000004100 */
[C---:B------:R-:W-:Y:S01]  /*6b70*/  FFMA R18, R41.reuse, R57, R18 ;  /* 0x0000003929127223 */ /* 0x040fe20000000012 */
[----:B------:R-:W-:Y:S02]  /*6b80*/  HADD2.F32 R66, -RZ, R63.H1_H1 ;  /* 0x3000003fff427230 */ /* 0x000fe40000004100 */
[C---:B------:R-:W-:Y:S01]  /*6b90*/  FMUL R22, R38.reuse, R26 ;  /* 0x0000001a26167220 */ /* 0x040fe20000400000 */
[----:B------:R-:W-:Y:S02]  /*6ba0*/  HADD2.F32 R63, -RZ, R65.H0_H0 ;  /* 0x20000041ff3f7230 */ /* 0x000fe40000004100 */
[C---:B------:R-:W-:Y:S01]  /*6bb0*/  FFMA R23, R41.reuse, R62, R23 ;  /* 0x0000003e29177223 */ /* 0x040fe20000000017 */
[C---:B------:R-:W-:Y:S01]  /*6bc0*/  FMUL R27, R38.reuse, R27 ;  /* 0x0000001b261b7220 */ /* 0x040fe20000400000 */
[C---:B------:R-:W-:Y:S01]  /*6bd0*/  FFMA R20, R41.reuse, R59, R20 ;  /* 0x0000003b29147223 */ /* 0x040fe20000000014 */
[C---:B------:R-:W-:Y:S01]  /*6be0*/  FFMA R21, R41.reuse, R64, R21 ;  /* 0x0000004029157223 */ /* 0x040fe20000000015 */
[--C-:B------:R-:W-:Y:S02]  /*6bf0*/  HADD2.F32 R65, -RZ, R67.reuse.H0_H0 ;  /* 0x20000043ff417230 */ /* 0x100fe40000004100 */
[C---:B------:R-:W-:Y:S01]  /*6c00*/  FFMA R22, R41.reuse, R61, R22 ;  /* 0x0000003d29167223 */ /* 0x040fe20000000016 */
[----:B------:R-:W-:Y:S02]  /*6c10*/  HADD2.F32 R70, -RZ, R67.H1_H1 ;  /* 0x30000043ff467230 */ /* 0x000fe40000004100 */
[C---:B------:R-:W-:Y:S01]  /*6c20*/  FMUL R26, R38.reuse, R30 ;  /* 0x0000001e261a7220 */ /* 0x040fe20000400000 */
[--C-:B------:R-:W-:Y:S02]  /*6c30*/  HADD2.F32 R67, -RZ, R40.reuse.H0_H0 ;  /* 0x20000028ff437230 */ /* 0x100fe40000004100 */
[C---:B------:R-:W-:Y:S01]  /*6c40*/  FFMA R27, R41.reuse, R66, R27 ;  /* 0x00000042291b7223 */ /* 0x040fe2000000001b */
[C---:B------:R-:W-:Y:S01]  /*6c50*/  FMUL R31, R38.reuse, R31 ;  /* 0x0000001f261f7220 */ /* 0x040fe20000400000 */
[C---:B------:R-:W-:Y:S01]  /*6c60*/  FFMA R24, R41.reuse, R63, R24 ;  /* 0x0000003f29187223 */ /* 0x040fe20000000018 */
[----:B------:R-:W-:Y:S02]  /*6c70*/  HADD2.F32 R40, -RZ, R40.H1_H1 ;  /* 0x30000028ff287230 */ /* 0x000fe40000004100 */
[C---:B------:R-:W-:Y:S01]  /*6c80*/  FFMA R25, R41.reuse, R68, R25 ;  /* 0x0000004429197223 */ /* 0x040fe20000000019 */
[--C-:B------:R-:W-:Y:S02]  /*6c90*/  HADD2.F32 R69, -RZ, R42.reuse.H0_H0 ;  /* 0x2000002aff457230 */ /* 0x100fe40000004100 */
[C---:B------:R-:W-:Y:S01]  /*6ca0*/  FFMA R26, R41.reuse, R65, R26 ;  /* 0x00000041291a7223 */ /* 0x040fe2000000001a */
[----:B------:R-:W-:Y:S02]  /*6cb0*/  HADD2.F32 R42, -RZ, R42.H1_H1 ;  /* 0x3000002aff2a7230 */ /* 0x000fe40000004100 */
[C---:B------:R-:W-:Y:S01]  /*6cc0*/  FMUL R30, R38.reuse, R34 ;  /* 0x00000022261e7220 */ /* 0x040fe20000400000 */
[----:B------:R-:W-:Y:S01]  /*6cd0*/  FFMA R31, R41, R70, R31 ;  /* 0x00000046291f7223 */ /* 0x000fe2000000001f */
[----:B------:R-:W-:Y:S01]  /*6ce0*/  FMUL R35, R38, R35 ;  /* 0x0000002326237220 */ /* 0x000fe20000400000 */
[----:B------:R-:W-:Y:S01]  /*6cf0*/  F2FP.SATFINITE.E5M2.F32.PACK_AB_MERGE_C R103, R19, R14, RZ ;  /* 0x0000000e1367723e */ /* 0x000fe200048060ff */
[C---:B------:R-:W-:Y:S01]  /*6d00*/  FFMA R28, R41.reuse, R67, R28 ;  /* 0x00000043291c7223 */ /* 0x040fe2000000001c */
[C---:B------:R-:W-:Y:S01]  /*6d10*/  FFMA R29, R41.reuse, R40, R29 ;  /* 0x00000028291d7223 */ /* 0x040fe2000000001d */
[C---:B------:R-:W-:Y:S01]  /*6d20*/  FFMA R30, R41.reuse, R69, R30 ;  /* 0x00000045291e7223 */ /* 0x040fe2000000001e */
[----:B------:R-:W-:Y:S01]  /*6d30*/  FFMA R35, R41, R42, R35 ;  /* 0x0000002a29237223 */ /* 0x000fe20000000023 */
[----:B------:R-:W-:Y:S02]  /*6d40*/  F2FP.SATFINITE.E5M2.F32.PACK_AB_MERGE_C R102, R9, R8, R102 ;  /* 0x000000080966723e */ /* 0x000fe40004806066 */
[----:B------:R-:W-:Y:S02]  /*6d50*/  F2FP.SATFINITE.E5M2.F32.PACK_AB_MERGE_C R103, R13, R12, R103 ;  /* 0x0000000c0d67723e */ /* 0x000fe40004806067 */
[----:B------:R-:W-:Y:S02]  /*6d60*/  F2FP.SATFINITE.E5M2.F32.PACK_AB_MERGE_C R104, R23, R18, RZ ;  /* 0x000000121768723e */ /* 0x000fe400048060ff */
[----:B------:R-:W-:Y:S01]  /*6d70*/  F2FP.SATFINITE.E5M2.F32.PACK_AB_MERGE_C R105, R27, R22, RZ ;  /* 0x000000161b69723e */ /* 0x000fe200048060ff */
[----:B------:R1:W-:Y:S01]  /*6d80*/  STS.128 [R84+UR44+0x2200], R100 ;  /* 0x0022006454007988 */ /* 0x0003e20008000c2c */
[----:B------:R-:W-:Y:S02]  /*6d90*/  F2FP.SATFINITE.E5M2.F32.PACK_AB_MERGE_C R110, R31, R26, RZ ;  /* 0x0000001a1f6e723e */ /* 0x000fe400048060ff */
[----:B------:R-:W-:Y:S02]  /*6da0*/  F2FP.SATFINITE.E5M2.F32.PACK_AB_MERGE_C R111, R35, R30, RZ ;  /* 0x0000001e236f723e */ /* 0x000fe400048060ff */
[----:B------:R-:W-:Y:S02]  /*6db0*/  F2FP.SATFINITE.E5M2.F32.PACK_AB_MERGE_C R104, R17, R16, R104 ;  /* 0x000000101168723e */ /* 0x000fe40004806068 */
[----:B------:R-:W-:Y:S02]  /*6dc0*/  F2FP.SATFINITE.E5M2.F32.PACK_AB_MERGE_C R105, R21, R20, R105 ;  /* 0x000000141569723e */ /* 0x000fe40004806069 */
[----:B------:R-:W-:Y:S02]  /*6dd0*/  F2FP.SATFINITE.E5M2.F32.PACK_AB_MERGE_C R106, R25, R24, R110 ;  /* 0x00000018196a723e */ /* 0x000fe4000480606e */
[----:B------:R-:W-:Y:S02]  /*6de0*/  F2FP.SATFINITE.E5M2.F32.PACK_AB_MERGE_C R107, R29, R28, R111 ;  /* 0x0000001c1d6b723e */ /* 0x000fe4000480606f */
[----:B------:R-:W-:Y:S02]  /*6df0*/  LEA R109, R93, UR44, 0x3 ;  /* 0x0000002c5d6d7c11 */ /* 0x000fe4000f8e18ff */
[----:B------:R-:W-:Y:S01]  /*6e00*/  @P6 SHF.L.U32 R110, R92, 0x1f, RZ ;  /* 0x0000001f5c6e6819 */ /* 0x000fe200000006ff */
[----:B------:R1:W-:Y:S01]  /*6e10*/  STS.128 [R98+0x2200], R104 ;  /* 0x0022006862007388 */ /* 0x0003e20000000c00 */
[----:B------:R-:W-:Y:S01]  /*6e20*/  @!PT LDS RZ, [RZ] ;  /* 0x00000000fffff984 */ /* 0x000fe20000000800 */
[----:B------:R-:W-:Y:S01]  /*6e30*/  @!PT LDS RZ, [RZ] ;  /* 0x00000000fffff984 */ /* 0x000fe20000000800 */
[----:B------:R-:W-:Y:S01]  /*6e40*/  @!PT LDS RZ, [RZ] ;  /* 0x00000000fffff984 */ /* 0x000fe20000000800 */
[----:B------:R-:W-:Y:S01]  /*6e50*/  @!PT LDS RZ, [RZ] ;  /* 0x00000000fffff984 */ /* 0x000fe20000000800 */
[----:B------:R2:W-:Y:S07]  /*6e60*/  MEMBAR.ALL.CTA ;  /* 0x0000000000007992 */ /* 0x0005ee0000008000 */
[----:B--2---:R-:W2:Y:S02]  /*6e70*/  FENCE.VIEW.ASYNC.S ;  /* 0x00000000000073c6 */ /* 0x004ea40000000000 */
[----:B--2---:R-:W-:Y:S06]  /*6e80*/  BAR.SYNC.DEFER_BLOCKING 0x1, 0x80 ;  /* 0x0042000000007b1d */ /* 0x004fec0000010000 */
[----:B------:R-:W-:Y:S05]  /*6e90*/  @P0 BRA `(.L_x_113) ;  /* 0x00000000003c0947 */ /* 0x000fea0003800000 */
[----:B------:R-:W2:Y:S01]  /*6ea0*/  LDCU.64 UR6, c[0x0][0x348] ;  /* 0x00006900ff0677ac */ /* 0x000ea20008000a00 */
[----:B------:R-:W-:Y:S01]  /*6eb0*/  UIADD3 UR4, UPT, UPT, UR44, 0x2200, URZ ;  /* 0x000022002c047890 */ /* 0x000fe2000fffe0ff */
[----:B------:R-:W-:Y:S01]  /*6ec0*/  UMOV UR51, UR36 ;  /* 0x0000002400337c82 */ /* 0x000fe20008000000 */
[----:B------:R-:W-:Y:S02]  /*6ed0*/  UIADD3 UR9, UPT, UPT, UR49, 0x40, URZ ;  /* 0x0000004031097890 */ /* 0x000fe4000fffe0ff */
[----:B------:R-:W-:Y:S02]  /*6ee0*/  UIADD3 UR8, UPT, UPT, UR44, 0x2a00, URZ ;  /* 0x00002a002c087890 */ /* 0x000fe4000fffe0ff */
[----:B------:R-:W-:Y:S01]  /*6ef0*/  MOV R96, UR4 ;  /* 0x0000000400607c02 */ /* 0x000fe20008000f00 */
[----:B------:R-:W-:Y:S01]  /*6f00*/  UMOV UR10, UR50 ;  /* 0x00000032000a7c82 */ /* 0x000fe20008000000 */
[----:B------:R-:W-:Y:S02]  /*6f10*/  UMOV UR11, UR36 ;  /* 0x00000024000b7c82 */ /* 0x000fe40008000000 */
[----:B------:R-:W-:Y:S01]  /*6f20*/  R2UR UR48, R96 ;  /* 0x00000000603072ca */ /* 0x000fe200000e0000 */
[----:B--2---:R-:W-:Y:S04]  /*6f30*/  UIADD3 UR4, UP0, UPT, UR6, 0x680, URZ ;  /* 0x0000068006047890 */ /* 0x004fe8000ff1e0ff */
[----:B------:R-:W-:Y:S09]  /*6f40*/  UIADD3.X UR5, UPT, UPT, URZ, UR7, URZ, UP0, !UPT ;  /* 0x00000007ff057290 */ /* 0x000ff200087fe4ff */
[----:B------:R2:W-:Y:S01]  /*6f50*/  UTMASTG.3D [UR48], [UR4] ;  /* 0x00000030040073b5 */ /* 0x0005e20008010000 */
[----:B------:R2:W-:Y:S01]  /*6f60*/  UTMASTG.3D [UR8], [UR4] ;  /* 0x00000008040073b5 */ /* 0x0005e20008010000 */
[----:B------:R0:W-:Y:S01]  /*6f70*/  UTMACMDFLUSH ;  /* 0x00000000000079b7 */ /* 0x0001e20000000000 */
[----:B--2---:R-:W-:Y:S04]  /*6f80*/  DEPBAR.LE SB0, 0x1 ;  /* 0x000080400000791a */ /* 0x004fe80000000000 */
.L_x_113:
[----:B------:R-:W-:Y:S05]  /*6f90*/  BSYNC.RECONVERGENT B0 ;  /* 0x0000000000007941 */ /* 0x000fea0003800200 */
.L_x_112:
[----:B------:R-:W-:Y:S06]  /*6fa0*/  BAR.SYNC.DEFER_BLOCKING 0x1, 0x80 ;  /* 0x0042000000007b1d */ /* 0x000fec0000010000 */
[----:B------:R-:W2:Y:S01]  /*6fb0*/  @P6 SYNCS.PHASECHK.TRANS64.TRYWAIT P0, [R109+URZ+0x40], R110 ;  /* 0x0000406e6d0065a7 */ /* 0x000ea200080011ff */
[----:B------:R-:W-:Y:S01]  /*6fc0*/  BSSY B1, `(.L_x_114) ;  /* 0x0000020000017945 */ /* 0x000fe20003800000 */
[----:B--2---:R-:W-:Y:S03]  /*6fd0*/  @P6 SEL R71, RZ, 0x1, !P0 ;  /* 0x00000001ff476807 */ /* 0x004fe60004000000 */
[----:B------:R-:W-:Y:S05]  /*6fe0*/  @!P6 BRA `(.L_x_115) ;  /* 0x000000000074e947 */ /* 0x000fea0003800000 */
[----:B------:R-:W-:Y:S01]  /*6ff0*/  ISETP.NE.AND P1, PT, R99, RZ, PT ;  /* 0x000000ff6300720c */ /* 0x000fe20003f25270 */
[----:B------:R-:W-:Y:S01]  /*7000*/  BSSY B0, `(.L_x_116) ;  /* 0x0000009000007945 */ /* 0x000fe20003800000 */
[----:B------:R-:W-:Y:S11]  /*7010*/  ISETP.NE.AND P0, PT, R71, RZ, PT ;  /* 0x000000ff4700720c */ /* 0x000ff60003f05270 */
[----:B------:R-:W-:Y:S05]  /*7020*/  @P1 IMAD R0, R93, 0x1000, R84 ;  /* 0x000010005d001824 */ /* 0x000fea00078e0254 */
[----:B------:R-:W-:Y:S05]  /*7030*/  @P1 IADD3 R3, PT, PT, R0, UR44, RZ ;  /* 0x0000002c00031c10 */ /* 0x000fea000fffe0ff */
[----:B------:R-:W-:Y:S01]  /*7040*/  @P1 IMAD.IADD R3, R3, 0x1, R108 ;  /* 0x0000000103031824 */ /* 0x000fe200078e026c */
[----:B------:R-:W-:Y:S06]  /*7050*/  @P0 BRA `(.L_x_117) ;  /* 0x00000000000c0947 */ /* 0x000fec0003800000 */
[----:B------:R-:W-:Y:S04]  /*7060*/  SHF.L.U32 R2, R92, 0x1f, RZ ;  /* 0x0000001f5c027819 */ /* 0x000fe800000006ff */
[----:B------:R-:W2:Y:S02]  /*7070*/  SYNCS.PHASECHK.TRANS64.TRYWAIT P0, [R109+URZ+0x40], R2 ;  /* 0x000040026d0075a7 */ /* 0x000ea400080011ff */
[----:B--2---:R-:W-:Y:S05]  /*7080*/  @!P0 BRA `(.L_x_118) ;  /* 0x0000001800108947 */ /* 0x004fea0003800000 */
.L_x_117:
[----:B------:R-:W-:Y:S05]  /*7090*/  BSYNC B0 ;  /* 0x0000000000007941 */ /* 0x000fea0003800000 */
.L_x_116:
[----:B------:R-:W-:Y:S01]  /*70a0*/  ISETP.NE.AND P0, PT, R99, RZ, PT ;  /* 0x000000ff6300720c */ /* 0x000fe20003f05270 */
[----:B--2---:R-:W-:Y:S02]  /*70b0*/  VIADD R109, R109, 0x50 ;  /* 0x000000506d6d7836 */ /* 0x004fe40000000000 */
[----:B------:R-:W-:Y:S02]  /*70c0*/  IMAD.U32 R2, RZ, RZ, UR46 ;  /* 0x0000002eff027e24 */ /* 0x000fe4000f8e00ff */
[----:B------:R-:W-:Y:S03]  /*70d0*/  VIADD R93, R93, 0x1 ;  /* 0x000000015d5d7836 */ /* 0x000fe60000000000 */
[----:B------:R-:W-:Y:S05]  /*70e0*/  PRMT R2, R2, 0x654, R109 ;  /* 0x0000065402027816 */ /* 0x000fea000000006d */
[----:B------:R2:W3:Y:S04]  /*70f0*/  @P0 LDS.128 R72, [R0+UR44+0x200] ;  /* 0x0002002c00480984 */ /* 0x0004e80008000c00 */
[----:B------:R2:W4:Y:S01]  /*7100*/  @P0 LDS.128 R76, [R3+0x200] ;  /* 0x00020000034c0984 */ /* 0x0005220000000c00 */
        /* <DEDUP_REMOVED lines=11> */
.L_x_115:
[----:B------:R-:W-:Y:S05]  /*71c0*/  BSYNC B1 ;  /* 0x0000000000017941 */ /* 0x000fea0003800000 */
.L_x_114:
[----:B--2---:R-:W-:Y:S05]  /*71d0*/  VIADD R0, R39, 0x20 ;  /* 0x0000002027007836 */ /* 0x004fea0000000000 */
[----:B------:R-:W-:Y:S04]  /*71e0*/  SHF.R.U32.HI R0, RZ, 0x15, R0 ;  /* 0x00000015ff007819 */ /* 0x000fe80000011600 */
[----:B------:R-:W-:Y:S11]  /*71f0*/  LOP3.LUT P0, RZ, R0, 0x3, R87, 0x48, !PT ;  /* 0x0000000300ff7812 */ /* 0x000ff60007804857 */
[----:B------:R-:W-:Y:S02]  /*7200*/  @!UPT UIADD3 URZ, UPT, UPT, URZ, URZ, URZ ;  /* 0x000000fffffff290 */ /* 0x000fe4000fffe0ff */
[----:B------:R-:W-:Y:S05]  /*7210*/  @!P0 BRA `(.L_x_119) ;  /* 0x0000000000408947 */ /* 0x000fea0003800000 */
[----:B------:R-:W2:Y:S01]  /*7220*/  LDCU.64 UR8, c[0x4][0x70] ;  /* 0x01000e00ff0877ac */ /* 0x000ea20008000a00 */
[----:B------:R-:W-:Y:S01]  /*7230*/  MOV R3, 0x0 ;  /* 0x0000000000037802 */ /* 0x000fe20000000f00 */
[----:B------:R-:W-:Y:S02]  /*7240*/  HFMA2 R12, -RZ, RZ, 0, 5.9604644775390625e-08 ;  /* 0x00000001ff0c7431 */ /* 0x000fe400000001ff */
[----:B------:R-:W-:Y:S02]  /*7250*/  IMAD.MOV.U32 R8, RZ, RZ, 0x192 ;  /* 0x00000192ff087424 */ /* 0x000fe400078e00ff */
[----:B------:R-:W-:Y:S01]  /*7260*/  IMAD.MOV.U32 R13, RZ, RZ, RZ ;  /* 0x000000ffff0d7224 */ /* 0x000fe200078e00ff */
[----:B------:R-:W5:Y:S01]  /*7270*/  LDCU.64 UR6, c[0x4][0x78] ;  /* 0x01000f00ff0677ac */ /* 0x000f620008000a00 */
[----:B------:R-:W1:Y:S01]  /*7280*/  LDC.64 R2, c[0x4][R3] ;  /* 0x0100000003027b82 */ /* 0x000e620000000a00 */
[----:B------:R-:W3:Y:S01]  /*7290*/  LDCU.64 UR4, c[0x4][0x10] ;  /* 0x01000200ff0477ac */ /* 0x000ee20008000a00 */
[----:B--2---:R-:W-:Y:S01]  /*72a0*/  MOV R5, UR9 ;  /* 0x0000000900057c02 */ /* 0x004fe20008000f00 */
[----:B------:R-:W-:Y:S01]  /*72b0*/  IMAD.U32 R4, RZ, RZ, UR8 ;  /* 0x00000008ff047e24 */ /* 0x000fe2000f8e00ff */
[----:B-----5:R-:W-:Y:S01]  /*72c0*/  MOV R7, UR7 ;  /* 0x0000000700077c02 */ /* 0x020fe20008000f00 */
[----:B------:R-:W-:Y:S01]  /*72d0*/  IMAD.U32 R6, RZ, RZ, UR6 ;  /* 0x00000006ff067e24 */ /* 0x000fe2000f8e00ff */
[----:B---3--:R-:W-:Y:S01]  /*72e0*/  MOV R11, UR5 ;  /* 0x00000005000b7c02 */ /* 0x008fe20008000f00 */
[----:B------:R-:W-:Y:S02]  /*72f0*/  IMAD.U32 R10, RZ, RZ, UR4 ;  /* 0x00000004ff0a7e24 */ /* 0x000fe4000f8e00ff */
[----:B------:R-:W-:Y:S07]  /*7300*/  LEPC R20, `(.L_x_119) ;  /* 0x000000001014794e */ /* 0x000fee0000000000 */
[----:B-1--4-:R-:W-:Y:S05]  /*7310*/  CALL.ABS.NOINC R2 ;  /* 0x0000000002007343 */ /* 0x012fea0003c00000 */
.L_x_119:
[----:B------:R-:W-:Y:S01]  /*7320*/  ISETP.NE.AND P0, PT, R97, RZ, PT ;  /* 0x000000ff6100720c */ /* 0x000fe20003f05270 */
[----:B------:R-:W-:Y:S05]  /*7330*/  WARPSYNC.ALL ;  /* 0x0000000000007948 */ /* 0x000fea0003800000 */
[----:B------:R-:W-:Y:S01]  /*7340*/  R2UR UR4, R39 ;  /* 0x00000000270472ca */ /* 0x000fe200000e0000 */
[----:B------:R-:W-:Y:S01]  /*7350*/  BSSY.RECONVERGENT B0, `(.L_x_120) ;  /* 0x00000a0000007945 */ /* 0x000fe20003800200 */
[-C--:B---3--:R-:W-:Y:S02]  /*7360*/  F2FP.F16.E5M2.UNPACK_B R42, R72.reuse ;  /* 0x00000048ff2a723e */ /* 0x088fe400020004ff */
[----:B------:R-:W-:Y:S02]  /*7370*/  F2FP.F16.E5M2.UNPACK_B R72, R72.H1 ;  /* 0x00000048ff48723e */ /* 0x000fe400030004ff */
[-C--:B------:R-:W-:Y:S01]  /*7380*/  F2FP.F16.E5M2.UNPACK_B R46, R73.reuse ;  /* 0x00000049ff2e723e */ /* 0x080fe200020004ff */
[--C-:B------:R-:W-:Y:S01]  /*7390*/  HADD2.F32 R40, -RZ, R42.reuse.H0_H0 ;  /* 0x2000002aff287230 */ /* 0x100fe20000004100 */
[----:B------:R-:W-:Y:S01]  /*73a0*/  F2FP.F16.E5M2.UNPACK_B R73, R73.H1 ;  /* 0x00000049ff49723e */ /* 0x000fe200030004ff */
[----:B------:R-:W-:Y:S01]  /*73b0*/  HADD2.F32 R42, -RZ, R42.H1_H1 ;  /* 0x3000002aff2a7230 */ /* 0x000fe20000004100 */
[-C--:B------:R-:W-:Y:S01]  /*73c0*/  F2FP.F16.E5M2.UNPACK_B R50, R74.reuse ;  /* 0x0000004aff32723e */ /* 0x080fe200020004ff */
[----:B------:R-:W-:Y:S01]  /*73d0*/  HADD2.F32 R43, -RZ, R72.H0_H0 ;  /* 0x20000048ff2b7230 */ /* 0x000fe20000004100 */
[----:B------:R-:W-:Y:S01]  /*73e0*/  F2FP.F16.E5M2.UNPACK_B R74, R74.H1 ;  /* 0x0000004aff4a723e */ /* 0x000fe200030004ff */
[----:B------:R-:W2:Y:S01]  /*73f0*/  LDTM.x32 R4, tmem[UR4+0x20] ;  /* 0x00002004000479ee */ /* 0x000ea200082c0000 */
[----:B------:R-:W-:Y:S01]  /*7400*/  NOP ;  /* 0x0000000000007918 */ /* 0x000fe20000000000 */
[----:B------:R-:W-:Y:S01]  /*7410*/  IADD3 R90, PT, PT, R90, 0xb0, RZ ;  /* 0x000000b05a5a7810 */ /* 0x000fe20007ffe0ff */
[--C-:B------:R-:W-:Y:S01]  /*7420*/  HADD2.F32 R45, -RZ, R46.reuse.H0_H0 ;  /* 0x2000002eff2d7230 */ /* 0x100fe20000004100 */
[----:B------:R-:W-:Y:S01]  /*7430*/  F2FP.F16.E5M2.UNPACK_B R54, R75 ;  /* 0x0000004bff36723e */ /* 0x000fe200020004ff */
[----:B------:R-:W-:Y:S01]  /*7440*/  HADD2.F32 R46, -RZ, R46.H1_H1 ;  /* 0x3000002eff2e7230 */ /* 0x000fe20000004100 */
[----:B------:R-:W-:Y:S01]  /*7450*/  LOP3.LUT R90, R90, 0xfefffff8, RZ, 0xc0, !PT ;  /* 0xfefffff85a5a7812 */ /* 0x000fe200078ec0ff */
[--C-:B------:R-:W-:Y:S01]  /*7460*/  HADD2.F32 R49, -RZ, R50.reuse.H0_H0 ;  /* 0x20000032ff317230 */ /* 0x100fe20000004100 */
[----:B----4-:R-:W-:Y:S01]  /*7470*/  F2FP.F16.E5M2.UNPACK_B R58, R76 ;  /* 0x0000004cff3a723e */ /* 0x010fe200020004ff */
[----:B------:R-:W-:Y:S01]  /*7480*/  HADD2.F32 R50, -RZ, R50.H1_H1 ;  /* 0x30000032ff327230 */ /* 0x000fe20000004100 */
[----:B--2---:R2:W-:Y:S01]  /*7490*/  SYNCS.ARRIVE.TRANS64.RED.A1T0 RZ, [R90+URZ], RZ ;  /* 0x000000ff5aff79a7 */ /* 0x0045e200081004ff */
[--C-:B------:R-:W-:Y:S01]  /*74a0*/  HADD2.F32 R53, -RZ, R54.reuse.H0_H0 ;  /* 0x20000036ff357230 */ /* 0x100fe20000004100 */
[----:B------:R-:W-:Y:S01]  /*74b0*/  F2FP.F16.E5M2.UNPACK_B R62, R77 ;  /* 0x0000004dff3e723e */ /* 0x000fe200020004ff */
[----:B------:R-:W-:Y:S01]  /*74c0*/  HADD2.F32 R54, -RZ, R54.H1_H1 ;  /* 0x30000036ff367230 */ /* 0x000fe20000004100 */
[----:B------:R-:W-:Y:S01]  /*74d0*/  F2FP.F16.E5M2.UNPACK_B R66, R78 ;  /* 0x0000004eff42723e */ /* 0x000fe200020004ff */
[--C-:B------:R-:W-:Y:S01]  /*74e0*/  HADD2.F32 R57, -RZ, R58.reuse.H0_H0 ;  /* 0x2000003aff397230 */ /* 0x100fe20000004100 */
[----:B------:R-:W-:Y:S01]  /*74f0*/  F2FP.F16.E5M2.UNPACK_B R70, R79 ;  /* 0x0000004fff46723e */ /* 0x000fe200020004ff */
[----:B------:R-:W-:Y:S01]  /*7500*/  HADD2.F32 R58, -RZ, R58.H1_H1 ;  /* 0x3000003aff3a7230 */ /* 0x000fe20000004100 */
[----:B------:R-:W-:Y:S01]  /*7510*/  F2FP.F16.E5M2.UNPACK_B R75, R75.H1 ;  /* 0x0000004bff4b723e */ /* 0x000fe200030004ff */
[--C-:B------:R-:W-:Y:S01]  /*7520*/  HADD2.F32 R61, -RZ, R62.reuse.H0_H0 ;  /* 0x2000003eff3d7230 */ /* 0x100fe20000004100 */
[----:B------:R-:W-:Y:S01]  /*7530*/  F2FP.F16.E5M2.UNPACK_B R76, R76.H1 ;  /* 0x0000004cff4c723e */ /* 0x000fe200030004ff */
[----:B------:R-:W-:Y:S01]  /*7540*/  HADD2.F32 R63, -RZ, R62.H1_H1 ;  /* 0x3000003eff3f7230 */ /* 0x000fe20000004100 */
[----:B------:R-:W-:Y:S01]  /*7550*/  F2FP.F16.E5M2.UNPACK_B R77, R77.H1 ;  /* 0x0000004dff4d723e */ /* 0x000fe200030004ff */
[--C-:B------:R-:W-:Y:S02]  /*7560*/  HADD2.F32 R65, -RZ, R66.reuse.H0_H0 ;  /* 0x20000042ff417230 */ /* 0x100fe40000004100 */
[C---:B------:R-:W-:Y:S01]  /*7570*/  FMUL R4, R38.reuse, R4 ;  /* 0x0000000426047220 */ /* 0x040fe20000400000 */
        /* <DEDUP_REMOVED lines=16> */
[--C-:B------:R-:W-:Y:S02]  /*7680*/  HADD2.F32 R69, -RZ, R70.reuse.H0_H0 ;  /* 0x20000046ff457230 */ /* 0x100fe40000004100 */
[C---:B------:R-:W-:Y:S01]  /*7690*/  FMUL R28, R38.reuse, R32 ;  /* 0x00000020261c7220 */ /* 0x040fe20000400000 */
[----:B------:R-:W-:Y:S02]  /*76a0*/  HADD2.F32 R70, -RZ, R70.H1_H1 ;  /* 0x30000046ff467230 */ /* 0x000fe40000004100 */
[C---:B------:R-:W-:Y:S01]  /*76b0*/  FMUL R29, R38.reuse, R33 ;  /* 0x00000021261d7220 */ /* 0x040fe20000400000 */
[----:B------:R-:W-:Y:S02]  /*76c0*/  HADD2.F32 R44, -RZ, R72.H1_H1 ;  /* 0x30000048ff2c7230 */ /* 0x000fe40000004100 */
[C---:B------:R-:W-:Y:S01]  /*76d0*/  FMUL R6, R38.reuse, R6 ;  /* 0x0000000626067220 */ /* 0x040fe20000400000 */
[C---:B------:R-:W-:Y:S01]  /*76e0*/  FMUL R7, R38.reuse, R7 ;  /* 0x0000000726077220 */ /* 0x040fe20000400000 */
[--C-:B------:R-:W-:Y:S02]  /*76f0*/  HADD2.F32 R47, -RZ, R73.reuse.H0_H0 ;  /* 0x20000049ff2f7230 */ /* 0x100fe40000004100 */
[C---:B------:R-:W-:Y:S01]  /*7700*/  FMUL R10, R38.reuse, R10 ;  /* 0x0000000a260a7220 */ /* 0x040fe20000400000 */
[C---:B------:R-:W-:Y:S01]  /*7710*/  FFMA R6, R41.reuse, R43, R6 ;  /* 0x0000002b29067223 */ /* 0x040fe20000000006 */
[----:B------:R-:W-:Y:S02]  /*7720*/  HADD2.F32 R48, -RZ, R73.H1_H1 ;  /* 0x30000049ff307230 */ /* 0x000fe40000004100 */
[C---:B------:R-:W-:Y:S01]  /*7730*/  FFMA R7, R41.reuse, R44, R7 ;  /* 0x0000002c29077223 */ /* 0x040fe20000000007 */
[C---:B------:R-:W-:Y:S01]  /*7740*/  FFMA R8, R41.reuse, R45, R8 ;  /* 0x0000002d29087223 */ /* 0x040fe20000000008 */
[C---:B------:R-:W-:Y:S01]  /*7750*/  FFMA R9, R41.reuse, R46, R9 ;  /* 0x0000002e29097223 */ /* 0x040fe20000000009 */
[----:B------:R-:W-:Y:S01]  /*7760*/  FFMA R10, R41, R47, R10 ;  /* 0x0000002f290a7223 */ /* 0x000fe2000000000a */
[C---:B------:R-:W-:Y:S01]  /*7770*/  FMUL R11, R38.reuse, R11 ;  /* 0x0000000b260b7220 */ /* 0x040fe20000400000 */
[----:B------:R-:W-:Y:S01]  /*7780*/  F2FP.F16.E5M2.UNPACK_B R78, R78.H1 ;  /* 0x0000004eff4e723e */ /* 0x000fe200030004ff */
[--C-:B------:R-:W-:Y:S01]  /*7790*/  HADD2.F32 R51, -RZ, R74.reuse.H0_H0 ;  /* 0x2000004aff337230 */ /* 0x100fe20000004100 */
[----:B-1----:R-:W-:Y:S01]  /*77a0*/  F2FP.SATFINITE.E5M2.F32.PACK_AB_MERGE_C R100, R7, R6, RZ ;  /* 0x000000060764723e */ /* 0x002fe200048060ff */
[C---:B------:R-:W-:Y:S01]  /*77b0*/  FFMA R11, R41.reuse, R48, R11 ;  /* 0x00000030290b7223 */ /* 0x040fe2000000000b */
[C---:B------:R-:W-:Y:S01]  /*77c0*/  FFMA R12, R41.reuse, R49, R12 ;  /* 0x00000031290c7223 */ /* 0x040fe2000000000c */
[----:B------:R-:W-:Y:S01]  /*77d0*/  FFMA R13, R41, R50, R13 ;  /* 0x00000032290d7223 */ /* 0x000fe2000000000d */
[----:B------:R-:W-:Y:S01]  /*77e0*/  F2FP.SATFINITE.E5M2.F32.PACK_AB_MERGE_C R100, R5, R4, R100 ;  /* 0x000000040564723e */ /* 0x000fe20004806064 */
[----:B------:R-:W-:Y:S01]  /*77f0*/  HADD2.F32 R52, -RZ, R74.H1_H1 ;  /* 0x3000004aff347230 */ /* 0x000fe20000004100 */
[----:B------:R-:W-:Y:S01]  /*7800*/  F2FP.SATFINITE.E5M2.F32.PACK_AB_MERGE_C R101, R11, R10, RZ ;  /* 0x0000000a0b65723e */ /* 0x000fe200048060ff */
[C---:B------:R-:W-:Y:S01]  /*7810*/  FMUL R14, R38.reuse, R14 ;  /* 0x0000000e260e7220 */ /* 0x040fe20000400000 */
[C---:B------:R-:W-:Y:S01]  /*7820*/  FMUL R15, R38.reuse, R15 ;  /* 0x0000000f260f7220 */ /* 0x040fe20000400000 */
[--C-:B------:R-:W-:Y:S01]  /*7830*/  HADD2.F32 R55, -RZ, R75.reuse.H0_H0 ;  /* 0x2000004bff377230 */ /* 0x100fe20000004100 */
[----:B------:R-:W-:Y:S01]  /*7840*/  F2FP.SATFINITE.E5M2.F32.PACK_AB_MERGE_C R101, R9, R8, R101 ;  /* 0x000000080965723e */ /* 0x000fe20004806065 */
[C---:B------:R-:W-:Y:S01]  /*7850*/  FFMA R14, R41.reuse, R51, R14 ;  /* 0x00000033290e7223 */ /* 0x040fe2000000000e */
[C---:B------:R-:W-:Y:S01]  /*7860*/  FFMA R15, R41.reuse, R52, R15 ;  /* 0x00000034290f7223 */ /* 0x040fe2000000000f */
[C---:B------:R-:W-:Y:S01]  /*7870*/  FFMA R16, R41.reuse, R53, R16 ;  /* 0x0000003529107223 */ /* 0x040fe20000000010 */
[C---:B------:R-:W-:Y:S01]  /*7880*/  FFMA R17, R41.reuse, R54, R17 ;  /* 0x0000003629117223 */ /* 0x040fe20000000011 */
        /* <DEDUP_REMOVED lines=15> */
[C---:B------:R-:W-:Y:S01]  /*7980*/  FFMA R23, R41.reuse, R60, R23 ;  /* 0x0000003c29177223 */ /* 0x040fe20000000017 */
[C---:B------:R-:W-:Y:S01]  /*7990*/  FMUL R27, R38.reuse, R27 ;  /* 0x0000001b261b7220 */ /* 0x040fe20000400000 */
[C---:B------:R-:W-:Y:S01]  /*79a0*/  FFMA R0, R41.reuse, R61, R0 ;  /* 0x0000003d29007223 */ /* 0x040fe20000000000 */
[----:B------:R-:W-:Y:S01]  /*79b0*/  F2FP.F16.E5M2.UNPACK_B R79, R79.H1 ;  /* 0x0000004fff4f723e */ /* 0x000fe200030004ff */
        /* <DEDUP_REMOVED lines=16> */
[----:B------:R-:W-:Y:S01]  /*7ac0*/  FFMA R28, R41, R69, R28 ;  /* 0x00000045291c7223 */ /* 0x000fe2000000001c */
[----:B------:R-:W-:Y:S01]  /*7ad0*/  F2FP.SATFINITE.E5M2.F32.PACK_AB_MERGE_C R103, R19, R18, RZ ;  /* 0x000000121367723e */ /* 0x000fe200048060ff */
        /* <DEDUP_REMOVED lines=14> */
[----:B--2---:R-:W-:Y:S03]  /*7bc0*/  IADD3 R90, PT, PT, R36, 0x1, RZ ;  /* 0x00000001245a7810 */ /* 0x004fe60007ffe0ff */
        /* <DEDUP_REMOVED lines=10> */
[----:B------:R-:W-:Y:S02]  /*7c70*/  UIADD3 UR13, UPT, UPT, UR49, 0x20, URZ ;  /* 0x00000020310d7890 */ /* 0x000fe4000fffe0ff */
[----:B------:R-:W-:Y:S01]  /*7c80*/  UIADD3 UR12, UPT, UPT, UR44, 0x3200, URZ ;  /* 0x000032002c0c7890 */ /* 0x000fe2000fffe0ff */
[----:B------:R-:W-:Y:S01]  /*7c90*/  UMOV UR14, UR50 ;  /* 0x00000032000e7c82 */ /* 0x000fe20008000000 */
[----:B------:R-:W-:Y:S01]  /*7ca0*/  UMOV UR15, UR36 ;  /* 0x00000024000f7c82 */ /* 0x000fe20008000000 */
[----:B------:R-:W-:Y:S02]  /*7cb0*/  UIADD3 UR9, UPT, UPT, UR49, 0x60, URZ ;  /* 0x0000006031097890 */ /* 0x000fe4000fffe0ff */
[----:B------:R-:W-:Y:S01]  /*7cc0*/  UIADD3 UR8, UPT, UPT, UR44, 0x3a00, URZ ;  /* 0x00003a002c087890 */ /* 0x000fe2000fffe0ff */
[----:B------:R-:W-:Y:S01]  /*7cd0*/  UMOV UR10, UR50 ;  /* 0x00000032000a7c82 */ /* 0x000fe20008000000 */
[----:B------:R-:W-:Y:S01]  /*7ce0*/  UMOV UR11, UR36 ;  /* 0x00000024000b7c82 */ /* 0x000fe20008000000 */
[----:B--2---:R-:W-:Y:S04]  /*7cf0*/  UIADD3 UR4, UP0, UPT, UR6, 0x680, URZ ;  /* 0x0000068006047890 */ /* 0x004fe8000ff1e0ff */
[----:B------:R-:W-:Y:S09]  /*7d00*/  UIADD3.X UR5, UPT, UPT, URZ, UR7, URZ, UP0, !UPT ;  /* 0x00000007ff057290 */ /* 0x000ff200087fe4ff */
[----:B------:R2:W-:Y:S01]  /*7d10*/  UTMASTG.3D [UR12], [UR4] ;  /* 0x0000000c040073b5 */ /* 0x0005e20008010000 */
[----:B------:R2:W-:Y:S01]  /*7d20*/  UTMASTG.3D [UR8], [UR4] ;  /* 0x00000008040073b5 */ /* 0x0005e20008010000 */
[----:B------:R0:W-:Y:S01]  /*7d30*/  UTMACMDFLUSH ;  /* 0x00000000000079b7 */ /* 0x0001e20000000000 */
[----:B--2---:R-:W-:Y:S04]  /*7d40*/  DEPBAR.LE SB0, 0x1 ;  /* 0x000080400000791a */ /* 0x004fe80000000000 */
.L_x_121:
[----:B------:R-:W-:Y:S05]  /*7d50*/  BSYNC.RECONVERGENT B0 ;  /* 0x0000000000007941 */ /* 0x000fea0003800200 */
.L_x_120:
[----:B------:R-:W-:Y:S01]  /*7d60*/  R2UR UR4, R88 ;  /* 0x00000000580472ca */ /* 0x000fe200000e0000 */
[----:B------:R-:W-:Y:S01]  /*7d70*/  BAR.SYNC.DEFER_BLOCKING 0x1, 0x80 ;  /* 0x0042000000007b1d */ /* 0x000fe20000010000 */
[----:B------:R-:W-:Y:S01]  /*7d80*/  ISETP.NE.AND P0, PT, R91, 0x2, PT ;  /* 0x000000025b00780c */ /* 0x000fe20003f05270 */
[----:B------:R-:W-:Y:S01]  /*7d90*/  UISETP.NE.AND UP0, UPT, UR45, URZ, UPT ;  /* 0x000000ff2d00728c */ /* 0x000fe2000bf05270 */
[----:B------:R-:W-:Y:S01]  /*7da0*/  ISETP.NE.AND P1, PT, R90, 0x4, PT ;  /* 0x000000045a00780c */ /* 0x000fe20003f25270 */
[----:B------:R-:W-:Y:S01]  /*7db0*/  UIADD3 UR24, UPT, UPT, UR37, UR63, URZ ;  /* 0x0000003f25187290 */ /* 0x000fe2000fffe0ff */
[----:B------:R-:W-:Y:S02]  /*7dc0*/  SEL R3, RZ, 0x1, P0 ;  /* 0x00000001ff037807 */ /* 0x000fe40000000000 */
[----:B------:R-:W-:Y:S02]  /*7dd0*/  SEL R0, RZ, 0x1, P1 ;  /* 0x00000001ff007807 */ /* 0x000fe40000800000 */
[----:B------:R-:W-:Y:S02]  /*7de0*/  LOP3.LUT R94, R94, R3, RZ, 0x3c, !PT ;  /* 0x000000035e5e7212 */ /* 0x000fe400078e3cff */
[----:B------:R-:W-:Y:S01]  /*7df0*/  LOP3.LUT R95, R95, R0, RZ, 0x3c, !PT ;  /* 0x000000005f5f7212 */ /* 0x000fe200078e3cff */
[----:B------:R-:W-:Y:S01]  /*7e00*/  UIADD3 UR20, UPT, UPT, UR38, UR4, URZ ;  /* 0x0000000426147290 */ /* 0x000fe2000fffe0ff */
[----:B------:R-:W-:Y:S02]  /*7e10*/  SEL R91, R91, RZ, P0 ;  /* 0x000000ff5b5b7207 */ /* 0x000fe40000000000 */
[----:B------:R-:W-:Y:S01]  /*7e20*/  SEL R36, R90, RZ, P1 ;  /* 0x000000ff5a247207 */ /* 0x000fe20000800000 */
[----:B------:R-:W-:Y:S01]  /*7e30*/  UMOV UR36, UR59 ;  /* 0x0000003b00247c82 */ /* 0x000fe20008000000 */
[----:B------:R-:W-:Y:S07]  /*7e40*/  BRA.U UP0, `(.L_x_122) ;  /* 0xffffffd500787547 */ /* 0x000fee000b83ffff */
[----:B------:R-:W-:Y:S05]  /*7e50*/  EXIT ;  /* 0x000000000000794d */ /* 0x000fea0003800000 */
.L_x_24:
[----:B--2---:R2:W3:Y:S02]  /*7e60*/  SYNCS.PHASECHK.TRANS64.TRYWAIT P0, [R3+URZ+0xe0], R2 ;  /* 0x0000e002030075a7 */ /* 0x0044e400080011ff */
[----:B---3--:R-:W-:Y:S05]  /*7e70*/  @!P0 NANOSLEEP.SYNCS 0x989680 ;  /* 0x009896800000895d */ /* 0x008fea0003900000 */
[----:B------:R-:W3:Y:S02]  /*7e80*/  @!P0 SYNCS.PHASECHK.TRANS64 P0, [R3+URZ+0xe0], R2 ;  /* 0x0000e002030085a7 */ /* 0x000ee400080010ff */
[----:B---3--:R-:W-:Y:S05]  /*7e90*/  @!P0 BRA `(.L_x_24) ;  /* 0xfffffffc00f08947 */ /* 0x008fea000383ffff */
[----:B------:R-:W-:Y:S05]  /*7ea0*/  BRA `(.L_x_123) ;  /* 0xffffff9800cc7947 */ /* 0x000fea000383ffff */
.L_x_27:
[----:B-1----:R-:W-:-:S07]  /*7eb0*/  MOV R0, UR33 ;  /* 0x0000002100007c02 */ /* 0x002fce0008000f00 */
.L_x_124:
[----:B-1----:R1:W2:Y:S02]  /*7ec0*/  SYNCS.PHASECHK.TRANS64.TRYWAIT P0, [R0+URZ+0x20], R3 ;  /* 0x00002003000075a7 */ /* 0x0022a400080011ff */
[----:B--2---:R-:W-:Y:S05]  /*7ed0*/  @!P0 NANOSLEEP.SYNCS 0x989680 ;  /* 0x009896800000895d */ /* 0x004fea0003900000 */
[----:B------:R-:W2:Y:S02]  /*7ee0*/  @!P0 SYNCS.PHASECHK.TRANS64 P0, [R0+URZ+0x20], R3 ;  /* 0x00002003000085a7 */ /* 0x000ea400080010ff */
[----:B--2---:R-:W-:Y:S05]  /*7ef0*/  @!P0 BRA `(.L_x_124) ;  /* 0xfffffffc00f08947 */ /* 0x004fea000383ffff */
[----:B------:R-:W-:Y:S05]  /*7f00*/  BRA `(.L_x_26) ;  /* 0xffffff9c00247947 */ /* 0x000fea000383ffff */
.L_x_34:
[----:B-1----:R-:W-:-:S07]  /*7f10*/  MOV R0, UR17 ;  /* 0x0000001100007c02 */ /* 0x002fce0008000f00 */
.L_x_125:
[----:B-1----:R1:W2:Y:S02]  /*7f20*/  SYNCS.PHASECHK.TRANS64.TRYWAIT P0, [R0+URZ+0x20], R3 ;  /* 0x00002003000075a7 */ /* 0x0022a400080011ff */
[----:B--2---:R-:W-:Y:S05]  /*7f30*/  @!P0 NANOSLEEP.SYNCS 0x989680 ;  /* 0x009896800000895d */ /* 0x004fea0003900000 */
[----:B------:R-:W2:Y:S02]  /*7f40*/  @!P0 SYNCS.PHASECHK.TRANS64 P0, [R0+URZ+0x20], R3 ;  /* 0x00002003000085a7 */ /* 0x000ea400080010ff */
[----:B--2---:R-:W-:Y:S05]  /*7f50*/  @!P0 BRA `(.L_x_125) ;  /* 0xfffffffc00f08947 */ /* 0x004fea000383ffff */
[----:B------:R-:W-:Y:S05]  /*7f60*/  BRA `(.L_x_33) ;  /* 0xffffff9c00e47947 */ /* 0x000fea000383ffff */
.L_x_39:
[----:B-1----:R1:W2:Y:S02]  /*7f70*/  SYNCS.PHASECHK.TRANS64.TRYWAIT P0, [R3+URZ+0x70], R0 ;  /* 0x00007000030075a7 */ /* 0x0022a400080011ff */
[----:B--2---:R-:W-:Y:S05]  /*7f80*/  @!P0 NANOSLEEP.SYNCS 0x989680 ;  /* 0x009896800000895d */ /* 0x004fea0003900000 */
[----:B------:R-:W2:Y:S02]  /*7f90*/  @!P0 SYNCS.PHASECHK.TRANS64 P0, [R3+URZ+0x70], R0 ;  /* 0x00007000030085a7 */ /* 0x000ea400080010ff */
[----:B--2---:R-:W-:Y:S05]  /*7fa0*/  @!P0 BRA `(.L_x_39) ;  /* 0xfffffffc00f08947 */ /* 0x004fea000383ffff */
[----:B------:R-:W-:Y:S05]  /*7fb0*/  BRA `(.L_x_126) ;  /* 0xffffffa0008c7947 */ /* 0x000fea000383ffff */
.L_x_43:
[----:B-1----:R-:W-:-:S07]  /*7fc0*/  MOV R0, UR4 ;  /* 0x0000000400007c02 */ /* 0x002fce0008000f00 */
.L_x_127:
[----:B-1----:R1:W2:Y:S02]  /*7fd0*/  SYNCS.PHASECHK.TRANS64.TRYWAIT P0, [R0+URZ], R3 ;  /* 0x00000003000075a7 */ /* 0x0022a400080011ff */
[----:B--2---:R-:W-:Y:S05]  /*7fe0*/  @!P0 NANOSLEEP.SYNCS 0x989680 ;  /* 0x009896800000895d */ /* 0x004fea0003900000 */
[----:B------:R-:W2:Y:S02]  /*7ff0*/  @!P0 SYNCS.PHASECHK.TRANS64 P0, [R0+URZ], R3 ;  /* 0x00000003000085a7 */ /* 0x000ea400080010ff */
[----:B--2---:R-:W-:Y:S05]  /*8000*/  @!P0 BRA `(.L_x_127) ;  /* 0xfffffffc00f08947 */ /* 0x004fea000383ffff */
[----:B------:R-:W-:Y:S05]  /*8010*/  BRA `(.L_x_128) ;  /* 0xffffffa800347947 */ /* 0x000fea000383ffff */
.L_x_44:
[----:B------:R-:W-:-:S07]  /*8020*/  MOV R0, UR5 ;  /* 0x0000000500007c02 */ /* 0x000fce0008000f00 */
.L_x_129:
[----:B-1----:R1:W2:Y:S02]  /*8030*/  SYNCS.PHASECHK.TRANS64.TRYWAIT P0, [R0+URZ], R3 ;  /* 0x00000003000075a7 */ /* 0x0022a400080011ff */
[----:B--2---:R-:W-:Y:S05]  /*8040*/  @!P0 NANOSLEEP.SYNCS 0x989680 ;  /* 0x009896800000895d */ /* 0x004fea0003900000 */
[----:B------:R-:W2:Y:S02]  /*8050*/  @!P0 SYNCS.PHASECHK.TRANS64 P0, [R0+URZ], R3 ;  /* 0x00000003000085a7 */ /* 0x000ea400080010ff */
[----:B--2---:R-:W-:Y:S05]  /*8060*/  @!P0 BRA `(.L_x_129) ;  /* 0xfffffffc00f08947 */ /* 0x004fea000383ffff */
[----:B------:R-:W-:Y:S05]  /*8070*/  BRA `(.L_x_130) ;  /* 0xffffffa800407947 */ /* 0x000fea000383ffff */
.L_x_45:
[----:B------:R-:W-:-:S07]  /*8080*/  MOV R0, UR5 ;  /* 0x0000000500007c02 */ /* 0x000fce0008000f00 */
.L_x_131:
[----:B-1----:R1:W2:Y:S02]  /*8090*/  SYNCS.PHASECHK.TRANS64.TRYWAIT P0, [R0+URZ], R3 ;  /* 0x00000003000075a7 */ /* 0x0022a400080011ff */
[----:B--2---:R-:W-:Y:S05]  /*80a0*/  @!P0 NANOSLEEP.SYNCS 0x989680 ;  /* 0x009896800000895d */ /* 0x004fea0003900000 */
[----:B------:R-:W2:Y:S02]  /*80b0*/  @!P0 SYNCS.PHASECHK.TRANS64 P0, [R0+URZ], R3 ;  /* 0x00000003000085a7 */ /* 0x000ea400080010ff */
[----:B--2---:R-:W-:Y:S05]  /*80c0*/  @!P0 BRA `(.L_x_131) ;  /* 0xfffffffc00f08947 */ /* 0x004fea000383ffff */
[----:B------:R-:W-:Y:S05]  /*80d0*/  BRA `(.L_x_132) ;  /* 0xffffffa8004c7947 */ /* 0x000fea000383ffff */
.L_x_48:
[----:B-1----:R1:W2:Y:S02]  /*80e0*/  SYNCS.PHASECHK.TRANS64.TRYWAIT P0, [R2+URZ+0xd0], R5 ;  /* 0x0000d005020075a7 */ /* 0x0022a400080011ff */
[----:B--2---:R-:W-:Y:S05]  /*80f0*/  @!P0 NANOSLEEP.SYNCS 0x989680 ;  /* 0x009896800000895d */ /* 0x004fea0003900000 */
[----:B------:R-:W2:Y:S02]  /*8100*/  @!P0 SYNCS.PHASECHK.TRANS64 P0, [R2+URZ+0xd0], R5 ;  /* 0x0000d005020085a7 */ /* 0x000ea400080010ff */
[----:B--2---:R-:W-:Y:S05]  /*8110*/  @!P0 BRA `(.L_x_48) ;  /* 0xfffffffc00f08947 */ /* 0x004fea000383ffff */
[----:B------:R-:W-:Y:S05]  /*8120*/  BRA `(.L_x_133) ;  /* 0xffffffa800a87947 */ /* 0x000fea000383ffff */
.L_x_49:
[----:B------:R-:W-:-:S07]  /*8130*/  MOV R2, UR4 ;  /* 0x0000000400027c02 */ /* 0x000fce0008000f00 */
.L_x_134:
[----:B-1----:R1:W2:Y:S02]  /*8140*/  SYNCS.PHASECHK.TRANS64.TRYWAIT P0, [R2+URZ+0x80], R5 ;  /* 0x00008005020075a7 */ /* 0x0022a400080011ff */
[----:B--2---:R-:W-:Y:S05]  /*8150*/  @!P0 NANOSLEEP.SYNCS 0x989680 ;  /* 0x009896800000895d */ /* 0x004fea0003900000 */
[----:B------:R-:W2:Y:S02]  /*8160*/  @!P0 SYNCS.PHASECHK.TRANS64 P0, [R2+URZ+0x80], R5 ;  /* 0x00008005020085a7 */ /* 0x000ea400080010ff */
[----:B--2---:R-:W-:Y:S05]  /*8170*/  @!P0 BRA `(.L_x_134) ;  /* 0xfffffffc00f08947 */ /* 0x004fea000383ffff */
[----:B------:R-:W-:Y:S05]  /*8180*/  BRA `(.L_x_135) ;  /* 0xffffffa800b87947 */ /* 0x000fea000383ffff */
.L_x_50:
[----:B-1----:R1:W2:Y:S02]  /*8190*/  SYNCS.PHASECHK.TRANS64.TRYWAIT P1, [R2+URZ+0x70], R5 ;  /* 0x00007005020075a7 */ /* 0x0022a400080211ff */
[----:B--2---:R-:W-:Y:S05]  /*81a0*/  @!P1 NANOSLEEP.SYNCS 0x989680 ;  /* 0x009896800000995d */ /* 0x004fea0003900000 */
[----:B------:R-:W2:Y:S02]  /*81b0*/  @!P1 SYNCS.PHASECHK.TRANS64 P1, [R2+URZ+0x70], R5 ;  /* 0x00007005020095a7 */ /* 0x000ea400080210ff */
[----:B--2---:R-:W-:Y:S05]  /*81c0*/  @!P1 BRA `(.L_x_50) ;  /* 0xfffffffc00f09947 */ /* 0x004fea000383ffff */
[----:B------:R-:W-:Y:S05]  /*81d0*/  BRA `(.L_x_136) ;  /* 0xffffffa800e87947 */ /* 0x000fea000383ffff */
.L_x_53:
[----:B------:R-:W-:-:S07]  /*81e0*/  MOV R0, UR4 ;  /* 0x0000000400007c02 */ /* 0x000fce0008000f00 */
.L_x_137:
[----:B-1----:R1:W2:Y:S02]  /*81f0*/  SYNCS.PHASECHK.TRANS64.TRYWAIT P0, [R0+URZ+0x80], R3 ;  /* 0x00008003000075a7 */ /* 0x0022a400080011ff */
[----:B--2---:R-:W-:Y:S05]  /*8200*/  @!P0 NANOSLEEP.SYNCS 0x989680 ;  /* 0x009896800000895d */ /* 0x004fea0003900000 */
[----:B------:R-:W2:Y:S02]  /*8210*/  @!P0 SYNCS.PHASECHK.TRANS64 P0, [R0+URZ+0x80], R3 ;  /* 0x00008003000085a7 */ /* 0x000ea400080010ff */
[----:B--2---:R-:W-:Y:S05]  /*8220*/  @!P0 BRA `(.L_x_137) ;  /* 0xfffffffc00f08947 */ /* 0x004fea000383ffff */
[----:B------:R-:W-:Y:S05]  /*8230*/  BRA `(.L_x_52) ;  /* 0xffffffac003c7947 */ /* 0x000fea000383ffff */
.L_x_62:
[----:B-1----:R-:W-:-:S04]  /*8240*/  MOV R0, UR5 ;  /* 0x0000000500007c02 */ /* 0x002fc80008000f00 */
[----:B------:R1:W2:Y:S03]  /*8250*/  SYNCS.PHASECHK.TRANS64.TRYWAIT P0, [R0+URZ+0x8], R7 ;  /* 0x00000807000075a7 */ /* 0x0002a600080011ff */
[----:B--2---:R-:W-:Y:S05]  /*8260*/  @!P0 NANOSLEEP.SYNCS 0x989680 ;  /* 0x009896800000895d */ /* 0x004fea0003900000 */
[----:B------:R-:W2:Y:S02]  /*8270*/  @!P0 SYNCS.PHASECHK.TRANS64 P0, [R0+URZ+0x8], R7 ;  /* 0x00000807000085a7 */ /* 0x000ea400080010ff */
[----:B--2---:R-:W-:Y:S05]  /*8280*/  @!P0 BRA `(.L_x_62) ;  /* 0xfffffffc00ec8947 */ /* 0x004fea000383ffff */
[----:B------:R-:W-:Y:S05]  /*8290*/  BRA `(.L_x_61) ;  /* 0xffffffac00f07947 */ /* 0x000fea000383ffff */
.L_x_64:
[----:B------:R-:W-:Y:S01]  /*82a0*/  BSSY B0, `(.L_x_138) ;  /* 0x0000006000007945 */ /* 0x000fe20003800000 */
[----:B------:R-:W-:-:S07]  /*82b0*/  MOV R15, 0xffffffff ;  /* 0xffffffff000f7802 */ /* 0x000fce0000000f00 */
[----:B-1---5:R-:W-:Y:S05]  /*82c0*/  WARPSYNC.COLLECTIVE R15, `(.L_x_139) ;  /* 0x000000000f0c7348 */ /* 0x022fea0003c00000 */
[----:B------:R-:W-:Y:S02]  /*82d0*/  ELECT P6, UR79, PT ;  /* 0x00000000004f782f */ /* 0x000fe400038c0000 */
[----:B------:R-:W-:Y:S01]  /*82e0*/  MOV R14, UR79 ;  /* 0x0000004f000e7c02 */ /* 0x000fe20008000f00 */
[----:B-1---5:R-:W-:Y:S10]  /*82f0*/  ENDCOLLECTIVE ;  /* 0x000000000000791b */ /* 0x022ff40003800000 */
.L_x_139:
[----:B------:R-:W-:Y:S05]  /*8300*/  BSYNC B0 ;  /* 0x0000000000007941 */ /* 0x000fea0003800000 */
.L_x_138:
[----:B------:R-:W-:Y:S05]  /*8310*/  BRA `(.L_x_140) ;  /* 0xffffffb000207947 */ /* 0x000fea000383ffff */
.L_x_66:
[----:B-1----:R-:W-:-:S04]  /*8320*/  MOV R0, UR5 ;  /* 0x0000000500007c02 */ /* 0x002fc80008000f00 */
[----:B------:R1:W2:Y:S03]  /*8330*/  SYNCS.PHASECHK.TRANS64.TRYWAIT P0, [R0+URZ+0x8], R5 ;  /* 0x00000805000075a7 */ /* 0x0002a600080011ff */
[----:B--2---:R-:W-:Y:S05]  /*8340*/  @!P0 NANOSLEEP.SYNCS 0x989680 ;  /* 0x009896800000895d */ /* 0x004fea0003900000 */
[----:B------:R-:W2:Y:S02]  /*8350*/  @!P0 SYNCS.PHASECHK.TRANS64 P0, [R0+URZ+0x8], R5 ;  /* 0x00000805000085a7 */ /* 0x000ea400080010ff */
[----:B--2---:R-:W-:Y:S05]  /*8360*/  @!P0 BRA `(.L_x_66) ;  /* 0xfffffffc00ec8947 */ /* 0x004fea000383ffff */
[----:B------:R-:W-:Y:S05]  /*8370*/  BRA `(.L_x_65) ;  /* 0xffffffb000247947 */ /* 0x000fea000383ffff */
.L_x_67:
[----:B-1----:R1:W2:Y:S02]  /*8380*/  SYNCS.PHASECHK.TRANS64.TRYWAIT P0, [R0+URZ+0x70], R5 ;  /* 0x00007005000075a7 */ /* 0x0022a400080011ff */
[----:B--2---:R-:W-:Y:S05]  /*8390*/  @!P0 NANOSLEEP.SYNCS 0x989680 ;  /* 0x009896800000895d */ /* 0x004fea0003900000 */
[----:B------:R-:W2:Y:S02]  /*83a0*/  @!P0 SYNCS.PHASECHK.TRANS64 P0, [R0+URZ+0x70], R5 ;  /* 0x00007005000085a7 */ /* 0x000ea400080010ff */
[----:B--2---:R-:W-:Y:S05]  /*83b0*/  @!P0 BRA `(.L_x_67) ;  /* 0xfffffffc00f08947 */ /* 0x004fea000383ffff */
[----:B------:R-:W-:Y:S05]  /*83c0*/  BRA `(.L_x_141) ;  /* 0xffffffb400007947 */ /* 0x000fea000383ffff */
.L_x_69:
[----:B------:R-:W-:-:S07]  /*83d0*/  MOV R0, UR23 ;  /* 0x0000001700007c02 */ /* 0x000fce0008000f00 */
.L_x_142:
[----:B-1----:R1:W2:Y:S02]  /*83e0*/  SYNCS.PHASECHK.TRANS64.TRYWAIT P0, [R0+URZ+0xb0], R5 ;  /* 0x0000b005000075a7 */ /* 0x0022a400080011ff */
[----:B--2---:R-:W-:Y:S05]  /*83f0*/  @!P0 NANOSLEEP.SYNCS 0x989680 ;  /* 0x009896800000895d */ /* 0x004fea0003900000 */
[----:B------:R-:W2:Y:S02]  /*8400*/  @!P0 SYNCS.PHASECHK.TRANS64 P0, [R0+URZ+0xb0], R5 ;  /* 0x0000b005000085a7 */ /* 0x000ea400080010ff */
[----:B--2---:R-:W-:Y:S05]  /*8410*/  @!P0 BRA `(.L_x_142) ;  /* 0xfffffffc00f08947 */ /* 0x004fea000383ffff */
[----:B------:R-:W-:Y:S05]  /*8420*/  BRA `(.L_x_143) ;  /* 0xffffffb4004c7947 */ /* 0x000fea000383ffff */
.L_x_72:
[----:B------:R-:W-:Y:S07]  /*8430*/  MOV R0, UR5 ;  /* 0x0000000500007c02 */ /* 0x000fee0008000f00 */
.L_x_144:
[----:B-1----:R1:W2:Y:S02]  /*8440*/  SYNCS.PHASECHK.TRANS64.TRYWAIT P0, [R0+URZ], R5 ;  /* 0x00000005000075a7 */ /* 0x0022a400080011ff */
[----:B--2---:R-:W-:Y:S05]  /*8450*/  @!P0 NANOSLEEP.SYNCS 0x989680 ;  /* 0x009896800000895d */ /* 0x004fea0003900000 */
[----:B------:R-:W2:Y:S02]  /*8460*/  @!P0 SYNCS.PHASECHK.TRANS64 P0, [R0+URZ], R5 ;  /* 0x00000005000085a7 */ /* 0x000ea400080010ff */
[----:B--2---:R-:W-:Y:S05]  /*8470*/  @!P0 BRA `(.L_x_144) ;  /* 0xfffffffc00f08947 */ /* 0x004fea000383ffff */
[----:B------:R-:W-:Y:S05]  /*8480*/  BRA `(.L_x_71) ;  /* 0xffffffb400607947 */ /* 0x000fea000383ffff */
.L_x_76:
[----:B-1----:R-:W-:-:S07]  /*8490*/  MOV R0, UR4 ;  /* 0x0000000400007c02 */ /* 0x002fce0008000f00 */
.L_x_145:
[----:B-1----:R1:W2:Y:S02]  /*84a0*/  SYNCS.PHASECHK.TRANS64.TRYWAIT P0, [R0+URZ], R3 ;  /* 0x00000003000075a7 */ /* 0x0022a400080011ff */
[----:B--2---:R-:W-:Y:S05]  /*84b0*/  @!P0 NANOSLEEP.SYNCS 0x989680 ;  /* 0x009896800000895d */ /* 0x004fea0003900000 */
[----:B------:R-:W2:Y:S02]  /*84c0*/  @!P0 SYNCS.PHASECHK.TRANS64 P0, [R0+URZ], R3 ;  /* 0x00000003000085a7 */ /* 0x000ea400080010ff */
[----:B--2---:R-:W-:Y:S05]  /*84d0*/  @!P0 BRA `(.L_x_145) ;  /* 0xfffffffc00f08947 */ /* 0x004fea000383ffff */
[----:B------:R-:W-:Y:S05]  /*84e0*/  BRA `(.L_x_146) ;  /* 0xffffffb8002c7947 */ /* 0x000fea000383ffff */
.L_x_77:
[----:B------:R-:W-:-:S07]  /*84f0*/  MOV R0, UR5 ;  /* 0x0000000500007c02 */ /* 0x000fce0008000f00 */
.L_x_147:
[----:B-1----:R1:W2:Y:S02]  /*8500*/  SYNCS.PHASECHK.TRANS64.TRYWAIT P0, [R0+URZ], R3 ;  /* 0x00000003000075a7 */ /* 0x0022a400080011ff */
[----:B--2---:R-:W-:Y:S05]  /*8510*/  @!P0 NANOSLEEP.SYNCS 0x989680 ;  /* 0x009896800000895d */ /* 0x004fea0003900000 */
[----:B------:R-:W2:Y:S02]  /*8520*/  @!P0 SYNCS.PHASECHK.TRANS64 P0, [R0+URZ], R3 ;  /* 0x00000003000085a7 */ /* 0x000ea400080010ff */
[----:B--2---:R-:W-:Y:S05]  /*8530*/  @!P0 BRA `(.L_x_147) ;  /* 0xfffffffc00f08947 */ /* 0x004fea000383ffff */
[----:B------:R-:W-:Y:S05]  /*8540*/  BRA `(.L_x_148) ;  /* 0xffffffb800387947 */ /* 0x000fea000383ffff */
.L_x_78:
[----:B------:R-:W-:-:S07]  /*8550*/  MOV R0, UR5 ;  /* 0x0000000500007c02 */ /* 0x000fce0008000f00 */
.L_x_149:
[----:B-1----:R1:W2:Y:S02]  /*8560*/  SYNCS.PHASECHK.TRANS64.TRYWAIT P0, [R0+URZ], R3 ;  /* 0x00000003000075a7 */ /* 0x0022a400080011ff */
[----:B--2---:R-:W-:Y:S05]  /*8570*/  @!P0 NANOSLEEP.SYNCS 0x989680 ;  /* 0x009896800000895d */ /* 0x004fea0003900000 */
[----:B------:R-:W2:Y:S02]  /*8580*/  @!P0 SYNCS.PHASECHK.TRANS64 P0, [R0+URZ], R3 ;  /* 0x00000003000085a7 */ /* 0x000ea400080010ff */
[----:B--2---:R-:W-:Y:S05]  /*8590*/  @!P0 BRA `(.L_x_149) ;  /* 0xfffffffc00f08947 */ /* 0x004fea000383ffff */
[----:B------:R-:W-:Y:S05]  /*85a0*/  BRA `(.L_x_150) ;  /* 0xffffffb800447947 */ /* 0x000fea000383ffff */
.L_x_81:
[----:B------:R-:W-:-:S07]  /*85b0*/  MOV R0, UR17 ;  /* 0x0000001100007c02 */ /* 0x000fce0008000f00 */
.L_x_151:
[----:B-1----:R1:W2:Y:S02]  /*85c0*/  SYNCS.PHASECHK.TRANS64.TRYWAIT P1, [R0+URZ+0xf0], R3 ;  /* 0x0000f003000075a7 */ /* 0x0022a400080211ff */
[----:B--2---:R-:W-:Y:S05]  /*85d0*/  @!P1 NANOSLEEP.SYNCS 0x989680 ;  /* 0x009896800000995d */ /* 0x004fea0003900000 */
[----:B------:R-:W2:Y:S02]  /*85e0*/  @!P1 SYNCS.PHASECHK.TRANS64 P1, [R0+URZ+0xf0], R3 ;  /* 0x0000f003000095a7 */ /* 0x000ea400080210ff */
[----:B--2---:R-:W-:Y:S05]  /*85f0*/  @!P1 BRA `(.L_x_151) ;  /* 0xfffffffc00f09947 */ /* 0x004fea000383ffff */
[----:B------:R-:W-:Y:S05]  /*8600*/  BRA `(.L_x_152) ;  /* 0xffffffb800907947 */ /* 0x000fea000383ffff */
.L_x_86:
[----:B--2---:R2:W3:Y:S02]  /*8610*/  SYNCS.PHASECHK.TRANS64.TRYWAIT P0, [R12+URZ+0x70], R9 ;  /* 0x000070090c0075a7 */ /* 0x0044e400080011ff */
[----:B---3--:R-:W-:Y:S05]  /*8620*/  @!P0 NANOSLEEP.SYNCS 0x989680 ;  /* 0x009896800000895d */ /* 0x008fea0003900000 */
[----:B------:R-:W3:Y:S02]  /*8630*/  @!P0 SYNCS.PHASECHK.TRANS64 P0, [R12+URZ+0x70], R9 ;  /* 0x000070090c0085a7 */ /* 0x000ee400080010ff */
[----:B---3--:R-:W-:Y:S05]  /*8640*/  @!P0 BRA `(.L_x_86) ;  /* 0xfffffffc00f08947 */ /* 0x008fea000383ffff */
[----:B------:R-:W-:Y:S05]  /*8650*/  BRA `(.L_x_153) ;  /* 0xffffffbc00b07947 */ /* 0x000fea000383ffff */
.L_x_89:
[----:B------:R-:W-:Y:S07]  /*8660*/  MOV R0, UR21 ;  /* 0x0000001500007c02 */ /* 0x000fee0008000f00 */
.L_x_154:
[----:B--2---:R2:W3:Y:S02]  /*8670*/  SYNCS.PHASECHK.TRANS64.TRYWAIT P2, [R0+URZ+0x68], R11 ;  /* 0x0000680b000075a7 */ /* 0x0044e400080411ff */
[----:B---3--:R-:W-:Y:S05]  /*8680*/  @!P2 NANOSLEEP.SYNCS 0x989680 ;  /* 0x009896800000a95d */ /* 0x008fea0003900000 */
[----:B------:R-:W3:Y:S02]  /*8690*/  @!P2 SYNCS.PHASECHK.TRANS64 P2, [R0+URZ+0x68], R11 ;  /* 0x0000680b0000a5a7 */ /* 0x000ee400080410ff */
[----:B---3--:R-:W-:Y:S05]  /*86a0*/  @!P2 BRA `(.L_x_154) ;  /* 0xfffffffc00f0a947 */ /* 0x008fea000383ffff */
[----:B------:R-:W-:Y:S05]  /*86b0*/  BRA `(.L_x_88) ;  /* 0xffffffc400187947 */ /* 0x000fea000383ffff */
.L_x_92:
[----:B--2---:R-:W-:Y:S07]  /*86c0*/  MOV R0, UR21 ;  /* 0x0000001500007c02 */ /* 0x004fee0008000f00 */
.L_x_155:
[----:B--2---:R2:W3:Y:S02]  /*86d0*/  SYNCS.PHASECHK.TRANS64.TRYWAIT P0, [R0+URZ+0x50], R9 ;  /* 0x00005009000075a7 */ /* 0x0044e400080011ff */
[----:B---3--:R-:W-:Y:S05]  /*86e0*/  @!P0 NANOSLEEP.SYNCS 0x989680 ;  /* 0x009896800000895d */ /* 0x008fea0003900000 */
[----:B------:R-:W3:Y:S02]  /*86f0*/  @!P0 SYNCS.PHASECHK.TRANS64 P0, [R0+URZ+0x50], R9 ;  /* 0x00005009000085a7 */ /* 0x000ee400080010ff */
[----:B---3--:R-:W-:Y:S05]  /*8700*/  @!P0 BRA `(.L_x_155) ;  /* 0xfffffffc00f08947 */ /* 0x008fea000383ffff */
[----:B------:R-:W-:Y:S05]  /*8710*/  BRA `(.L_x_156) ;  /* 0xffffffc400747947 */ /* 0x000fea000383ffff */
.L_x_93:
[----:B------:R-:W-:Y:S07]  /*8720*/  MOV R0, UR21 ;  /* 0x0000001500007c02 */ /* 0x000fee0008000f00 */
.L_x_157:
[----:B--2---:R2:W3:Y:S02]  /*8730*/  SYNCS.PHASECHK.TRANS64.TRYWAIT P0, [R0+URZ+0x58], R9 ;  /* 0x00005809000075a7 */ /* 0x0044e400080011ff */
[----:B---3--:R-:W-:Y:S05]  /*8740*/  @!P0 NANOSLEEP.SYNCS 0x989680 ;  /* 0x009896800000895d */ /* 0x008fea0003900000 */
[----:B------:R-:W3:Y:S02]  /*8750*/  @!P0 SYNCS.PHASECHK.TRANS64 P0, [R0+URZ+0x58], R9 ;  /* 0x00005809000085a7 */ /* 0x000ee400080010ff */
[----:B---3--:R-:W-:Y:S05]  /*8760*/  @!P0 BRA `(.L_x_157) ;  /* 0xfffffffc00f08947 */ /* 0x008fea000383ffff */
[----:B------:R-:W-:Y:S05]  /*8770*/  BRA `(.L_x_158) ;  /* 0xffffffc400cc7947 */ /* 0x000fea000383ffff */
.L_x_95:
[----:B------:R-:W-:-:S07]  /*8780*/  MOV R0, UR21 ;  /* 0x0000001500007c02 */ /* 0x000fce0008000f00 */
.L_x_159:
[----:B--2---:R2:W4:Y:S02]  /*8790*/  SYNCS.PHASECHK.TRANS64.TRYWAIT P0, [R0+URZ+0x50], R3 ;  /* 0x00005003000075a7 */ /* 0x00452400080011ff */
[----:B----4-:R-:W-:Y:S05]  /*87a0*/  @!P0 NANOSLEEP.SYNCS 0x989680 ;  /* 0x009896800000895d */ /* 0x010fea0003900000 */
[----:B------:R-:W4:Y:S02]  /*87b0*/  @!P0 SYNCS.PHASECHK.TRANS64 P0, [R0+URZ+0x50], R3 ;  /* 0x00005003000085a7 */ /* 0x000f2400080010ff */
[----:B----4-:R-:W-:Y:S05]  /*87c0*/  @!P0 BRA `(.L_x_159) ;  /* 0xfffffffc00f08947 */ /* 0x010fea000383ffff */
[----:B------:R-:W-:Y:S05]  /*87d0*/  BRA `(.L_x_160) ;  /* 0xffffffc800587947 */ /* 0x000fea000383ffff */
.L_x_97:
[----:B-1----:R1:W2:Y:S02]  /*87e0*/  SYNCS.PHASECHK.TRANS64.TRYWAIT P0, [R3+URZ+0x70], R0 ;  /* 0x00007000030075a7 */ /* 0x0022a400080011ff */
[----:B--2---:R-:W-:Y:S05]  /*87f0*/  @!P0 NANOSLEEP.SYNCS 0x989680 ;  /* 0x009896800000895d */ /* 0x004fea0003900000 */
[----:B------:R-:W2:Y:S02]  /*8800*/  @!P0 SYNCS.PHASECHK.TRANS64 P0, [R3+URZ+0x70], R0 ;  /* 0x00007000030085a7 */ /* 0x000ea400080010ff */
[----:B--2---:R-:W-:Y:S05]  /*8810*/  @!P0 BRA `(.L_x_97) ;  /* 0xfffffffc00f08947 */ /* 0x004fea000383ffff */
[----:B------:R-:W-:Y:S05]  /*8820*/  BRA `(.L_x_161) ;  /* 0xffffffcc00147947 */ /* 0x000fea000383ffff */
.L_x_108:
[----:B-1----:R1:W2:Y:S02]  /*8830*/  SYNCS.PHASECHK.TRANS64.TRYWAIT P1, [R3+URZ+0x40], R0 ;  /* 0x00004000030075a7 */ /* 0x0022a400080211ff */
[----:B--2---:R-:W-:Y:S05]  /*8840*/  @!P1 NANOSLEEP.SYNCS 0x989680 ;  /* 0x009896800000995d */ /* 0x004fea0003900000 */
[----:B------:R-:W2:Y:S02]  /*8850*/  @!P1 SYNCS.PHASECHK.TRANS64 P1, [R3+URZ+0x40], R0 ;  /* 0x00004000030095a7 */ /* 0x000ea400080210ff */
[----:B--2---:R-:W-:Y:S05]  /*8860*/  @!P1 BRA `(.L_x_108) ;  /* 0xfffffffc00f09947 */ /* 0x004fea000383ffff */
[----:B------:R-:W-:Y:S05]  /*8870*/  BRA `(.L_x_107) ;  /* 0xffffffd800807947 */ /* 0x000fea000383ffff */
.L_x_110:
[----:B-1----:R1:W4:Y:S02]  /*8880*/  SYNCS.PHASECHK.TRANS64.TRYWAIT P0, [R90+URZ+0x90], R5 ;  /* 0x000090055a0075a7 */ /* 0x00232400080011ff */
[----:B----4-:R-:W-:Y:S05]  /*8890*/  @!P0 NANOSLEEP.SYNCS 0x989680 ;  /* 0x009896800000895d */ /* 0x010fea0003900000 */
[----:B------:R-:W4:Y:S02]  /*88a0*/  @!P0 SYNCS.PHASECHK.TRANS64 P0, [R90+URZ+0x90], R5 ;  /* 0x000090055a0085a7 */ /* 0x000f2400080010ff */
[----:B----4-:R-:W-:Y:S05]  /*88b0*/  @!P0 BRA `(.L_x_110) ;  /* 0xfffffffc00f08947 */ /* 0x010fea000383ffff */
[----:B------:R-:W-:Y:S05]  /*88c0*/  BRA `(.L_x_109) ;  /* 0xffffffd800d47947 */ /* 0x000fea000383ffff */
.L_x_118:
[----:B--2---:R2:W3:Y:S02]  /*88d0*/  SYNCS.PHASECHK.TRANS64.TRYWAIT P0, [R109+URZ+0x40], R2 ;  /* 0x000040026d0075a7 */ /* 0x0044e400080011ff */
[----:B---3--:R-:W-:Y:S05]  /*88e0*/  @!P0 NANOSLEEP.SYNCS 0x989680 ;  /* 0x009896800000895d */ /* 0x008fea0003900000 */
[----:B------:R-:W3:Y:S02]  /*88f0*/  @!P0 SYNCS.PHASECHK.TRANS64 P0, [R109+URZ+0x40], R2 ;  /* 0x000040026d0085a7 */ /* 0x000ee400080010ff */
[----:B---3--:R-:W-:Y:S05]  /*8900*/  @!P0 BRA `(.L_x_118) ;  /* 0xfffffffc00f08947 */ /* 0x008fea000383ffff */
[----:B------:R-:W-:Y:S05]  /*8910*/  BRA `(.L_x_117) ;  /* 0xffffffe400dc7947 */ /* 0x000fea000383ffff */
        .weak           $__internal_0_$__cuda_sm10x_tcgen05_guardrail_trap_col_being_dealloced_not_returned_by_alloc
        .type           $__internal_0_$__cuda_sm10x_tcgen05_guardrail_trap_col_being_dealloced_not_returned_by_alloc,@function
        .size           $__internal_0_$__cuda_sm10x_tcgen05_guardrail_trap_col_being_dealloced_not_returned_by_alloc,($__internal_1_$__cuda_sm10x_tcgen05_guardrail_trap_phase_invalid_during_alloc - $__internal_0_$__cuda_sm10x_tcgen05_guardrail_trap_col_being_dealloced_not_returned_by_alloc)
$__internal_0_$__cuda_sm10x_tcgen05_guardrail_trap_col_being_dealloced_not_returned_by_alloc:
[----:B------:R-:W-:Y:S05]  /*8920*/  BPT.TRAP 0x1 ;  /* 0x000000040000795c */ /* 0x000fea0000300000 */
[----:B------:R-:W-:-:S04]  /*8930*/  HFMA2 R3, -RZ, RZ, 0, 0 ;  /* 0x00000000ff037431 */ /* 0x000fc800000001ff */
[----:B------:R-:W-:Y:S05]  /*8940*/  RET.REL.NODEC R2 `(_ZN7cutlass13device_kernelINS_4gemm6kernel13GemmUniversalIN4cute5tupleIJiiiiEEENS1_10collective13CollectiveMmaINS1_35MainloopSm100TmaUmmaWarpSpecializedILi4ELi2ELi4ENS5_IJNS4_1CILi2EEESB_NSA_ILi1EEEEEEEENS5_IJNSA_ILi128EEESF_NSA_ILi64EEEEEENS_12float_e5m2_tENS5_IJlSC_lEEESI_SJ_NS4_8TiledMMAINS4_8MMA_AtomIJNS4_10MMA_TraitsINS4_25SM100_MMA_F8F6F4_2x1SM_SSEJSI_SI_fSF_SF_NS4_17integral_constantINS4_4UMMA5MajorELSQ_0EEESR_NSO_INSP_7ScaleInELSS_0EEEST_EEEEEENS4_6LayoutINS5_IJSC_SC_SC_EEENS5_IJNSA_ILi0EEESY_SY_EEEEENS5_IJNS4_10UnderscoreES11_S11_EEEEENS4_28SM100_TMA_2SM_LOAD_MULTICASTENS4_14ComposedLayoutINS4_7SwizzleILi2ELi4ELi3EEENS4_18smem_ptr_flag_bitsILi8EEENSW_INS5_IJNSA_ILi8EEESG_EEENS5_IJSG_SC_EEEEEEEvNS4_8identityENS4_18SM100_TMA_2SM_LOADES1E_vS1F_EENS_8epilogue10collective18CollectiveEpilogueINS1I_23Sm100TmaWarpSpecializedILi2ELi2ELi32ELb0ELb0EEEJNS5_IJSG_SF_SG_EEENS5_IJNSW_ISG_SC_EENSW_INS5_IJNSA_ILi32EEESB_EEENS5_IJSC_SG_EEEEEEEESI_SJ_SI_SJ_NS1I_6fusion15FusionCallbacksIS1M_NS1U_17LinearCombinationISI_fSI_fLNS_15FloatRoundStyleE2EEES1N_S1T_JEEENS4_5SM1004TMEM4LOAD26SM100_TMEM_LOAD_32dp32b32xENS4_13SM90_TMA_LOADENS15_INS16_ILi1ELi4ELi3EEES19_NSW_INS5_IJS1A_S1P_EEENS5_IJS1P_SC_EEEEEEENS4_39AutoVectorizingCopyWithAssumedAlignmentILi128EEENS4_14SM90_TMA_STOREES29_S2B_S2B_EEEvvEEEEvNT_6ParamsE) ;  /* 0xffffff7402ac7950 */ /* 0x000fea0003c3ffff */
        .weak           $__internal_1_$__cuda_sm10x_tcgen05_guardrail_trap_phase_invalid_during_alloc
        .type           $__internal_1_$__cuda_sm10x_tcgen05_guardrail_trap_phase_invalid_during_alloc,@function
        .size           $__internal_1_$__cuda_sm10x_tcgen05_guardrail_trap_phase_invalid_during_alloc,($__internal_2_$__cuda_sm10x_tcgen05_guardrail_trap_unallocated_columns_being_dealloced - $__internal_1_$__cuda_sm10x_tcgen05_guardrail_trap_phase_invalid_during_alloc)
$__internal_1_$__cuda_sm10x_tcgen05_guardrail_trap_phase_invalid_during_alloc:
[----:B------:R-:W-:Y:S05]  /*8950*/  BPT.TRAP 0x1 ;  /* 0x000000040000795c */ /* 0x000fea0000300000 */
[----:B------:R-:W-:-:S04]  /*8960*/  MOV R5, 0x0 ;  /* 0x0000000000057802 */ /* 0x000fc80000000f00 */
[----:B------:R-:W-:Y:S05]  /*8970*/  RET.REL.NODEC R4 `(_ZN7cutlass13device_kernelINS_4gemm6kernel13GemmUniversalIN4cute5tupleIJiiiiEEENS1_10collective13CollectiveMmaINS1_35MainloopSm100TmaUmmaWarpSpecializedILi4ELi2ELi4ENS5_IJNS4_1CILi2EEESB_NSA_ILi1EEEEEEEENS5_IJNSA_ILi128EEESF_NSA_ILi64EEEEEENS_12float_e5m2_tENS5_IJlSC_lEEESI_SJ_NS4_8TiledMMAINS4_8MMA_AtomIJNS4_10MMA_TraitsINS4_25SM100_MMA_F8F6F4_2x1SM_SSEJSI_SI_fSF_SF_NS4_17integral_constantINS4_4UMMA5MajorELSQ_0EEESR_NSO_INSP_7ScaleInELSS_0EEEST_EEEEEENS4_6LayoutINS5_IJSC_SC_SC_EEENS5_IJNSA_ILi0EEESY_SY_EEEEENS5_IJNS4_10UnderscoreES11_S11_EEEEENS4_28SM100_TMA_2SM_LOAD_MULTICASTENS4_14ComposedLayoutINS4_7SwizzleILi2ELi4ELi3EEENS4_18smem_ptr_flag_bitsILi8EEENSW_INS5_IJNSA_ILi8EEESG_EEENS5_IJSG_SC_EEEEEEEvNS4_8identityENS4_18SM100_TMA_2SM_LOADES1E_vS1F_EENS_8epilogue10collective18CollectiveEpilogueINS1I_23Sm100TmaWarpSpecializedILi2ELi2ELi32ELb0ELb0EEEJNS5_IJSG_SF_SG_EEENS5_IJNSW_ISG_SC_EENSW_INS5_IJNSA_ILi32EEESB_EEENS5_IJSC_SG_EEEEEEEESI_SJ_SI_SJ_NS1I_6fusion15FusionCallbacksIS1M_NS1U_17LinearCombinationISI_fSI_fLNS_15FloatRoundStyleE2EEES1N_S1T_JEEENS4_5SM1004TMEM4LOAD26SM100_TMEM_LOAD_32dp32b32xENS4_13SM90_TMA_LOADENS15_INS16_ILi1ELi4ELi3EEES19_NSW_INS5_IJS1A_S1P_EEENS5_IJS1P_SC_EEEEEEENS4_39AutoVectorizingCopyWithAssumedAlignmentILi128EEENS4_14SM90_TMA_STOREES29_S2B_S2B_EEEvvEEEEvNT_6ParamsE) ;  /* 0xffffff7404a07950 */ /* 0x000fea0003c3ffff */
        .weak           $__internal_2_$__cuda_sm10x_tcgen05_guardrail_trap_unallocated_columns_being_dealloced
        .type           $__internal_2_$__cuda_sm10x_tcgen05_guardrail_trap_unallocated_columns_being_dealloced,@function
        .size           $__internal_2_$__cuda_sm10x_tcgen05_guardrail_trap_unallocated_columns_being_dealloced,(.L_x_163 - $__internal_2_$__cuda_sm10x_tcgen05_guardrail_trap_unallocated_columns_being_dealloced)
$__internal_2_$__cuda_sm10x_tcgen05_guardrail_trap_unallocated_columns_being_dealloced:
[----:B------:R-:W-:Y:S05]  /*8980*/  BPT.TRAP 0x1 ;  /* 0x000000040000795c */ /* 0x000fea0000300000 */
[----:B------:R-:W-:-:S04]  /*8990*/  HFMA2 R3, -RZ, RZ, 0, 0 ;  /* 0x00000000ff037431 */ /* 0x000fc800000001ff */
[----:B------:R-:W-:Y:S05]  /*89a0*/  RET.REL.NODEC R2 `(_ZN7cutlass13device_kernelINS_4gemm6kernel13GemmUniversalIN4cute5tupleIJiiiiEEENS1_10collective13CollectiveMmaINS1_35MainloopSm100TmaUmmaWarpSpecializedILi4ELi2ELi4ENS5_IJNS4_1CILi2EEESB_NSA_ILi1EEEEEEEENS5_IJNSA_ILi128EEESF_NSA_ILi64EEEEEENS_12float_e5m2_tENS5_IJlSC_lEEESI_SJ_NS4_8TiledMMAINS4_8MMA_AtomIJNS4_10MMA_TraitsINS4_25SM100_MMA_F8F6F4_2x1SM_SSEJSI_SI_fSF_SF_NS4_17integral_constantINS4_4UMMA5MajorELSQ_0EEESR_NSO_INSP_7ScaleInELSS_0EEEST_EEEEEENS4_6LayoutINS5_IJSC_SC_SC_EEENS5_IJNSA_ILi0EEESY_SY_EEEEENS5_IJNS4_10UnderscoreES11_S11_EEEEENS4_28SM100_TMA_2SM_LOAD_MULTICASTENS4_14ComposedLayoutINS4_7SwizzleILi2ELi4ELi3EEENS4_18smem_ptr_flag_bitsILi8EEENSW_INS5_IJNSA_ILi8EEESG_EEENS5_IJSG_SC_EEEEEEEvNS4_8identityENS4_18SM100_TMA_2SM_LOADES1E_vS1F_EENS_8epilogue10collective18CollectiveEpilogueINS1I_23Sm100TmaWarpSpecializedILi2ELi2ELi32ELb0ELb0EEEJNS5_IJSG_SF_SG_EEENS5_IJNSW_ISG_SC_EENSW_INS5_IJNSA_ILi32EEESB_EEENS5_IJSC_SG_EEEEEEEESI_SJ_SI_SJ_NS1I_6fusion15FusionCallbacksIS1M_NS1U_17LinearCombinationISI_fSI_fLNS_15FloatRoundStyleE2EEES1N_S1T_JEEENS4_5SM1004TMEM4LOAD26SM100_TMEM_LOAD_32dp32b32xENS4_13SM90_TMA_LOADENS15_INS16_ILi1ELi4ELi3EEES19_NSW_INS5_IJS1A_S1P_EEENS5_IJS1P_SC_EEEEEEENS4_39AutoVectorizingCopyWithAssumedAlignmentILi128EEENS4_14SM90_TMA_STOREES29_S2B_S2B_EEEvvEEEEvNT_6ParamsE) ;  /* 0xffffff7402947950 */ /* 0x000fea0003c3ffff */
.L_x_162:
[----:B------:R-:W-:-:S00]  /*89b0*/  BRA `(.L_x_162) ;  /* 0xfffffffc00fc7947 */ /* 0x000fc0000383ffff */
[----:B------:R-:W-:-:S00]  /*89c0*/  NOP ;  /* 0x0000000000007918 */ /* 0x000fc00000000000 */
        /* <DEDUP_REMOVED lines=11> */
.L_x_163:


//--------------------- .nv.global.init           --------------------------
	.section	.nv.global.init,"aw",@progbits
.nv.global.init:
	.type		$str$27,@object
	.size		$str$27,($str$28 - $str$27)
$str$27:
        /*0000*/ 	.byte	0x28, 0x61, 0x64, 0x64, 0x72, 0x65, 0x73, 0x73, 0x20, 0x26, 0x20, 0x6d, 0x61, 0x73, 0x6b, 0x29
        /*0010*/ 	.byte	0x20, 0x3d, 0x3d, 0x20, 0x30, 0x00
	.type		$str$28,@object
	.size		$str$28,($str$26 - $str$28)
$str$28:
        /*0016*/ 	.byte	0x2f, 0x74, 0x6d, 0x70, 0x2f, 0x63, 0x75, 0x74, 0x6c, 0x61, 0x73, 0x73, 0x5f, 0x73, 0x77, 0x65
        /*0026*/ 	.byte	0x65, 0x70, 0x5f, 0x73, 0x72, 0x63, 0x2f, 0x69, 0x6e, 0x63, 0x6c, 0x75, 0x64, 0x65, 0x2f, 0x63
        /*0036*/ 	.byte	0x75, 0x74, 0x65, 0x2f, 0x70, 0x6f, 0x69, 0x6e, 0x74, 0x65, 0x72, 0x5f, 0x66, 0x6c, 0x61, 0x67
        /*0046*/ 	.byte	0x67, 0x65, 0x64, 0x2e, 0x68, 0x70, 0x70, 0x00
	.type		$str$26,@object
	.size		$str$26,($str$25 - $str$26)
$str$26:
        /*004e*/ 	.byte	0x2f, 0x74, 0x6d, 0x70, 0x2f, 0x63, 0x75, 0x74, 0x6c, 0x61, 0x73, 0x73, 0x5f, 0x73, 0x77, 0x65
        /*005e*/ 	.byte	0x65, 0x70, 0x5f, 0x73, 0x72, 0x63, 0x2f, 0x69, 0x6e, 0x63, 0x6c, 0x75, 0x64, 0x65, 0x2f, 0x63
        /*006e*/ 	.byte	0x75, 0x74, 0x65, 0x2f, 0x61, 0x74, 0x6f, 0x6d, 0x2f, 0x63, 0x6f, 0x70, 0x79, 0x5f, 0x74, 0x72
        /*007e*/ 	.byte	0x61, 0x69, 0x74, 0x73, 0x5f, 0x73, 0x6d, 0x31, 0x30, 0x30, 0x2e, 0x68, 0x70, 0x70, 0x00
	.type		$str$25,@object
	.size		$str$25,(__unnamed_1 - $str$25)
$str$25:
        /*008d*/ 	.byte	0x28, 0x28, 0x75, 0x69, 0x6e, 0x74, 0x33, 0x32, 0x5f, 0x74, 0x28, 0x74, 0x68, 0x72, 0x65, 0x61
        /*009d*/ 	.byte	0x64, 0x49, 0x64, 0x78, 0x2e, 0x78, 0x29, 0x20, 0x2f, 0x20, 0x33, 0x32, 0x29, 0x20, 0x25, 0x20
        /*00ad*/ 	.byte	0x34, 0x29, 0x20, 0x3d, 0x3d, 0x20, 0x28, 0x28, 0x28, 0x74, 0x6d, 0x65, 0x6d, 0x5f, 0x61, 0x64
        /*00bd*/ 	.byte	0x64, 0x72, 0x20, 0x3e, 0x3e, 0x20, 0x31, 0x36, 0x29, 0x20, 0x2f, 0x20, 0x33, 0x32, 0x29, 0x20
        /*00cd*/ 	.byte	0x25, 0x20, 0x34, 0x29, 0x00
	.type		__unnamed_1,@object
	.size		__unnamed_1,(__unnamed_2 - __unnamed_1)
__unnamed_1:
        /*00d2*/ 	.byte	0x61, 0x75, 0x74, 0x6f, 0x20, 0x63, 0x75, 0x74, 0x65, 0x3a, 0x3a, 0x61, 0x73, 0x5f, 0x70, 0x6f
        /* <DEDUP_REMOVED lines=24> */
        /*0262*/ 	.byte	0x3a, 0x3a, 0x43, 0x3c, 0x34, 0x30, 0x39, 0x36, 0x3e, 0x3e, 0x3e, 0x3e, 0x5d, 0x00
	.type		__unnamed_2,@object
	.size		__unnamed_2,(.L_2 - __unnamed_2)
__unnamed_2:
        /* <DEDUP_REMOVED lines=40> */
        /*04f0*/ 	.byte	0x74, 0x65, 0x3a, 0x3a, 0x43, 0x3c, 0x30, 0x3e, 0x3e, 0x3e, 0x3e, 0x5d, 0x00
.L_2:


//--------------------- .nv.shared._ZN7cutlass13device_kernelINS_4gemm6kernel13GemmUniversalIN4cute5tupleIJiiiiEEENS1_10collective13CollectiveMmaINS1_35MainloopSm100TmaUmmaWarpSpecializedILi4ELi2ELi4ENS5_IJNS4_1CILi2EEESB_NSA_ILi1EEEEEEEENS5_IJNSA_ILi128EEESF_NSA_ILi64EEEEEENS_12float_e5m2_tENS5_IJlSC_lEEESI_SJ_NS4_8TiledMMAINS4_8MMA_AtomIJNS4_10MMA_TraitsINS4_25SM100_MMA_F8F6F4_2x1SM_SSEJSI_SI_fSF_SF_NS4_17integral_constantINS4_4UMMA5MajorELSQ_0EEESR_NSO_INSP_7ScaleInELSS_0EEEST_EEEEEENS4_6LayoutINS5_IJSC_SC_SC_EEENS5_IJNSA_ILi0EEESY_SY_EEEEENS5_IJNS4_10UnderscoreES11_S11_EEEEENS4_28SM100_TMA_2SM_LOAD_MULTICASTENS4_14ComposedLayoutINS4_7SwizzleILi2ELi4ELi3EEENS4_18smem_ptr_flag_bitsILi8EEENSW_INS5_IJNSA_ILi8EEESG_EEENS5_IJSG_SC_EEEEEEEvNS4_8identityENS4_18SM100_TMA_2SM_LOADES1E_vS1F_EENS_8epilogue10collective18CollectiveEpilogueINS1I_23Sm100TmaWarpSpecializedILi2ELi2ELi32ELb0ELb0EEEJNS5_IJSG_SF_SG_EEENS5_IJNSW_ISG_SC_EENSW_INS5_IJNSA_ILi32EEESB_EEENS5_IJSC_SG_EEEEEEEESI_SJ_SI_SJ_NS1I_6fusion15FusionCallbacksIS1M_NS1U_17LinearCombinationISI_fSI_fLNS_15FloatRoundStyleE2EEES1N_S1T_JEEENS4_5SM1004TMEM4LOAD26SM100_TMEM_LOAD_32dp32b32xENS4_13SM90_TMA_LOADENS15_INS16_ILi1ELi4ELi3EEES19_NSW_INS5_IJS1A_S1P_EEENS5_IJS1P_SC_EEEEEEENS4_39AutoVectorizingCopyWithAssumedAlignmentILi128EEENS4_14SM90_TMA_STOREES29_S2B_S2B_EEEvvEEEEvNT_6ParamsE --------------------------
	.section	.nv.shared._ZN7cutlass13device_kernelINS_4gemm6kernel13GemmUniversalIN4cute5tupleIJiiiiEEENS1_10collective13CollectiveMmaINS1_35MainloopSm100TmaUmmaWarpSpecializedILi4ELi2ELi4ENS5_IJNS4_1CILi2EEESB_NSA_ILi1EEEEEEEENS5_IJNSA_ILi128EEESF_NSA_ILi64EEEEEENS_12float_e5m2_tENS5_IJlSC_lEEESI_SJ_NS4_8TiledMMAINS4_8MMA_AtomIJNS4_10MMA_TraitsINS4_25SM100_MMA_F8F6F4_2x1SM_SSEJSI_SI_fSF_SF_NS4_17integral_constantINS4_4UMMA5MajorELSQ_0EEESR_NSO_INSP_7ScaleInELSS_0EEEST_EEEEEENS4_6LayoutINS5_IJSC_SC_SC_EEENS5_IJNSA_ILi0EEESY_SY_EEEEENS5_IJNS4_10UnderscoreES11_S11_EEEEENS4_28SM100_TMA_2SM_LOAD_MULTICASTENS4_14ComposedLayoutINS4_7SwizzleILi2ELi4ELi3EEENS4_18smem_ptr_flag_bitsILi8EEENSW_INS5_IJNSA_ILi8EEESG_EEENS5_IJSG_SC_EEEEEEEvNS4_8identityENS4_18SM100_TMA_2SM_LOADES1E_vS1F_EENS_8epilogue10collective18CollectiveEpilogueINS1I_23Sm100TmaWarpSpecializedILi2ELi2ELi32ELb0ELb0EEEJNS5_IJSG_SF_SG_EEENS5_IJNSW_ISG_SC_EENSW_INS5_IJNSA_ILi32EEESB_EEENS5_IJSC_SG_EEEEEEEESI_SJ_SI_SJ_NS1I_6fusion15FusionCallbacksIS1M_NS1U_17LinearCombinationISI_fSI_fLNS_15FloatRoundStyleE2EEES1N_S1T_JEEENS4_5SM1004TMEM4LOAD26SM100_TMEM_LOAD_32dp32b32xENS4_13SM90_TMA_LOADENS15_INS16_ILi1ELi4ELi3EEES19_NSW_INS5_IJS1A_S1P_EEENS5_IJS1P_SC_EEEEEEENS4_39AutoVectorizingCopyWithAssumedAlignmentILi128EEENS4_14SM90_TMA_STOREES29_S2B_S2B_EEEvvEEEEvNT_6ParamsE,"aw",@nobits
	.sectionflags	@""
	.align	16
	.zero		1024


//--------------------- .nv.shared.reserved.0     --------------------------
	.section	.nv.shared.reserved.0,"aw",@nobits
	.weak		__nv_reservedSMEM_offset_0_alias
	.size		__nv_reservedSMEM_offset_0_alias, 0, 64
	.other		__nv_reservedSMEM_offset_0_alias,@"STO_CUDA_RESERVED_SHARED STV_DEFAULT"
__nv_reservedSMEM_offset_0_alias:
	.zero		0
.nv.shared.reserved.0:
	.zero		64
	.weak		__nv_reservedSMEM_tcgen05_partition
	.type		__nv_reservedSMEM_tcgen05_partition,@object
	.size		__nv_reservedSMEM_tcgen05_partition,(.L_0 - __nv_reservedSMEM_tcgen05_partition)
__nv_reservedSMEM_tcgen05_partition:
	.zero		32
.L_0:


//--------------------- .nv.global                --------------------------
	.section	.nv.global,"aw",@nobits
.nv.global:
	.type		_ZN40_INTERNAL_0d671254_4_k_cu_361e440d_102474cute1_E,@object
	.size		_ZN40_INTERNAL_0d671254_4_k_cu_361e440d_102474cute1_E,(_ZN40_INTERNAL_0d671254_4_k_cu_361e440d_102474cuda3std3__45__cpo6cbeginE - _ZN40_INTERNAL_0d671254_4_k_cu_361e440d_102474cute1_E)
_ZN40_INTERNAL_0d671254_4_k_cu_361e440d_102474cute1_E:
	.zero		1
	.type		_ZN40_INTERNAL_0d671254_4_k_cu_361e440d_102474cuda3std3__45__cpo6cbeginE,@object
	.size		_ZN40_INTERNAL_0d671254_4_k_cu_361e440d_102474cuda3std3__45__cpo6cbeginE,(_ZN40_INTERNAL_0d671254_4_k_cu_361e440d_102474cuda3std3__48in_placeE - _ZN40_INTERNAL_0d671254_4_k_cu_361e440d_102474cuda3std3__45__cpo6cbeginE)
_ZN40_INTERNAL_0d671254_4_k_cu_361e440d_102474cuda3std3__45__cpo6cbeginE:
	.zero		1
	.type		_ZN40_INTERNAL_0d671254_4_k_cu_361e440d_102474cuda3std3__48in_placeE,@object
	.size		_ZN40_INTERNAL_0d671254_4_k_cu_361e440d_102474cuda3std3__48in_placeE,(_ZN40_INTERNAL_0d671254_4_k_cu_361e440d_102474cuda3std6ranges3__45__cpo9iter_moveE - _ZN40_INTERNAL_0d671254_4_k_cu_361e440d_102474cuda3std3__48in_placeE)
_ZN40_INTERNAL_0d671254_4_k_cu_361e440d_102474cuda3std3__48in_placeE:
	.zero		1
	.type		_ZN40_INTERNAL_0d671254_4_k_cu_361e440d_102474cuda3std6ranges3__45__cpo9iter_moveE,@object
	.size		_ZN40_INTERNAL_0d671254_4_k_cu_361e440d_102474cuda3std6ranges3__45__cpo9iter_moveE,(_ZN40_INTERNAL_0d671254_4_k_cu_361e440d_102474cuda3std3__45__cpo5beginE - _ZN40_INTERNAL_0d671254_4_k_cu_361e440d_102474cuda3std6ranges3__45__cpo9iter_moveE)
_ZN40_INTERNAL_0d671254_4_k_cu_361e440d_102474cuda3std6ranges3__45__cpo9iter_moveE:
	.zero		1
	.type		_ZN40_INTERNAL_0d671254_4_k_cu_361e440d_102474cuda3std3__45__cpo5beginE,@object
	.size		_ZN40_INTERNAL_0d671254_4_k_cu_361e440d_102474cuda3std3__45__cpo5beginE,(_ZN40_INTERNAL_0d671254_4_k_cu_361e440d_102474cuda3std3__442_GLOBAL__N__0d671254_4_k_cu_361e440d_102476ignoreE - _ZN40_INTERNAL_0d671254_4_k_cu_361e440d_102474cuda3std3__45__cpo5beginE)
_ZN40_INTERNAL_0d671254_4_k_cu_361e440d_102474cuda3std3__45__cpo5beginE:
	.zero		1
	.type		_ZN40_INTERNAL_0d671254_4_k_cu_361e440d_102474cuda3std3__442_GLOBAL__N__0d671254_4_k_cu_361e440d_102476ignoreE,@object
	.size		_ZN40_INTERNAL_0d671254_4_k_cu_361e440d_102474cuda3std3__442_GLOBAL__N__0d671254_4_k_cu_361e440d_102476ignoreE,(_ZN40_INTERNAL_0d671254_4_k_cu_361e440d_102474cute7productE - _ZN40_INTERNAL_0d671254_4_k_cu_361e440d_102474cuda3std3__442_GLOBAL__N__0d671254_4_k_cu_361e440d_102476ignoreE)
_ZN40_INTERNAL_0d671254_4_k_cu_361e440d_102474cuda3std3__442_GLOBAL__N__0d671254_4_k_cu_361e440d_102476ignoreE:
	.zero		1
	.type		_ZN40_INTERNAL_0d671254_4_k_cu_361e440d_102474cute7productE,@object
	.size		_ZN40_INTERNAL_0d671254_4_k_cu_361e440d_102474cute7productE,(_ZN40_INTERNAL_0d671254_4_k_cu_361e440d_102474cuda3std3__45__cpo3endE - _ZN40_INTERNAL_0d671254_4_k_cu_361e440d_102474cute7productE)
_ZN40_INTERNAL_0d671254_4_k_cu_361e440d_102474cute7productE:
	.zero		1
	.type		_ZN40_INTERNAL_0d671254_4_k_cu_361e440d_102474cuda3std3__45__cpo3endE,@object
	.size		_ZN40_INTERNAL_0d671254_4_k_cu_361e440d_102474cuda3std3__45__cpo3endE,(_ZN40_INTERNAL_0d671254_4_k_cu_361e440d_102474cuda3std3__419piecewise_constructE - _ZN40_INTERNAL_0d671254_4_k_cu_361e440d_102474cuda3std3__45__cpo3endE)
_ZN40_INTERNAL_0d671254_4_k_cu_361e440d_102474cuda3std3__45__cpo3endE:
	.zero		1
	.type		_ZN40_INTERNAL_0d671254_4_k_cu_361e440d_102474cuda3std3__419piecewise_constructE,@object
	.size		_ZN40_INTERNAL_0d671254_4_k_cu_361e440d_102474cuda3std3__419piecewise_constructE,(_ZN40_INTERNAL_0d671254_4_k_cu_361e440d_102474cuda3std3__45__cpo4cendE - _ZN40_INTERNAL_0d671254_4_k_cu_361e440d_102474cuda3std3__419piecewise_constructE)
_ZN40_INTERNAL_0d671254_4_k_cu_361e440d_102474cuda3std3__419piecewise_constructE:
	.zero		1
	.type		_ZN40_INTERNAL_0d671254_4_k_cu_361e440d_102474cuda3std3__45__cpo4cendE,@object
	.size		_ZN40_INTERNAL_0d671254_4_k_cu_361e440d_102474cuda3std3__45__cpo4cendE,(_ZN40_INTERNAL_0d671254_4_k_cu_361e440d_102474cuda3std6ranges3__45__cpo4swapE - _ZN40_INTERNAL_0d671254_4_k_cu_361e440d_102474cuda3std3__45__cpo4cendE)
_ZN40_INTERNAL_0d671254_4_k_cu_361e440d_102474cuda3std3__45__cpo4cendE:
	.zero		1
	.type		_ZN40_INTERNAL_0d671254_4_k_cu_361e440d_102474cuda3std6ranges3__45__cpo4swapE,@object
	.size		_ZN40_INTERNAL_0d671254_4_k_cu_361e440d_102474cuda3std6ranges3__45__cpo4swapE,(.L_10 - _ZN40_INTERNAL_0d671254_4_k_cu_361e440d_102474cuda3std6ranges3__45__cpo4swapE)
_ZN40_INTERNAL_0d671254_4_k_cu_361e440d_102474cuda3std6ranges3__45__cpo4swapE:
	.zero		1
.L_10:


//--------------------- .nv.constant0._ZN7cutlass13device_kernelINS_4gemm6kernel13GemmUniversalIN4cute5tupleIJiiiiEEENS1_10collective13CollectiveMmaINS1_35MainloopSm100TmaUmmaWarpSpecializedILi4ELi2ELi4ENS5_IJNS4_1CILi2EEESB_NSA_ILi1EEEEEEEENS5_IJNSA_ILi128EEESF_NSA_ILi64EEEEEENS_12float_e5m2_tENS5_IJlSC_lEEESI_SJ_NS4_8TiledMMAINS4_8MMA_AtomIJNS4_10MMA_TraitsINS4_25SM100_MMA_F8F6F4_2x1SM_SSEJSI_SI_fSF_SF_NS4_17integral_constantINS4_4UMMA5MajorELSQ_0EEESR_NSO_INSP_7ScaleInELSS_0EEEST_EEEEEENS4_6LayoutINS5_IJSC_SC_SC_EEENS5_IJNSA_ILi0EEESY_SY_EEEEENS5_IJNS4_10UnderscoreES11_S11_EEEEENS4_28SM100_TMA_2SM_LOAD_MULTICASTENS4_14ComposedLayoutINS4_7SwizzleILi2ELi4ELi3EEENS4_18smem_ptr_flag_bitsILi8EEENSW_INS5_IJNSA_ILi8EEESG_EEENS5_IJSG_SC_EEEEEEEvNS4_8identityENS4_18SM100_TMA_2SM_LOADES1E_vS1F_EENS_8epilogue10collective18CollectiveEpilogueINS1I_23Sm100TmaWarpSpecializedILi2ELi2ELi32ELb0ELb0EEEJNS5_IJSG_SF_SG_EEENS5_IJNSW_ISG_SC_EENSW_INS5_IJNSA_ILi32EEESB_EEENS5_IJSC_SG_EEEEEEEESI_SJ_SI_SJ_NS1I_6fusion15FusionCallbacksIS1M_NS1U_17LinearCombinationISI_fSI_fLNS_15FloatRoundStyleE2EEES1N_S1T_JEEENS4_5SM1004TMEM4LOAD26SM100_TMEM_LOAD_32dp32b32xENS4_13SM90_TMA_LOADENS15_INS16_ILi1ELi4ELi3EEES19_NSW_INS5_IJS1A_S1P_EEENS5_IJS1P_SC_EEEEEEENS4_39AutoVectorizingCopyWithAssumedAlignmentILi128EEENS4_14SM90_TMA_STOREES29_S2B_S2B_EEEvvEEEEvNT_6ParamsE --------------------------
	.section	.nv.constant0._ZN7cutlass13device_kernelINS_4gemm6kernel13GemmUniversalIN4cute5tupleIJiiiiEEENS1_10collective13CollectiveMmaINS1_35MainloopSm100TmaUmmaWarpSpecializedILi4ELi2ELi4ENS5_IJNS4_1CILi2EEESB_NSA_ILi1EEEEEEEENS5_IJNSA_ILi128EEESF_NSA_ILi64EEEEEENS_12float_e5m2_tENS5_IJlSC_lEEESI_SJ_NS4_8TiledMMAINS4_8MMA_AtomIJNS4_10MMA_TraitsINS4_25SM100_MMA_F8F6F4_2x1SM_SSEJSI_SI_fSF_SF_NS4_17integral_constantINS4_4UMMA5MajorELSQ_0EEESR_NSO_INSP_7ScaleInELSS_0EEEST_EEEEEENS4_6LayoutINS5_IJSC_SC_SC_EEENS5_IJNSA_ILi0EEESY_SY_EEEEENS5_IJNS4_10UnderscoreES11_S11_EEEEENS4_28SM100_TMA_2SM_LOAD_MULTICASTENS4_14ComposedLayoutINS4_7SwizzleILi2ELi4ELi3EEENS4_18smem_ptr_flag_bitsILi8EEENSW_INS5_IJNSA_ILi8EEESG_EEENS5_IJSG_SC_EEEEEEEvNS4_8identityENS4_18SM100_TMA_2SM_LOADES1E_vS1F_EENS_8epilogue10collective18CollectiveEpilogueINS1I_23Sm100TmaWarpSpecializedILi2ELi2ELi32ELb0ELb0EEEJNS5_IJSG_SF_SG_EEENS5_IJNSW_ISG_SC_EENSW_INS5_IJNSA_ILi32EEESB_EEENS5_IJSC_SG_EEEEEEEESI_SJ_SI_SJ_NS1I_6fusion15FusionCallbacksIS1M_NS1U_17LinearCombinationISI_fSI_fLNS_15FloatRoundStyleE2EEES1N_S1T_JEEENS4_5SM1004TMEM4LOAD26SM100_TMEM_LOAD_32dp32b32xENS4_13SM90_TMA_LOADENS15_INS16_ILi1ELi4ELi3EEES19_NSW_INS5_IJS1A_S1P_EEENS5_IJS1P_SC_EEEEEEENS4_39AutoVectorizingCopyWithAssumedAlignmentILi128EEENS4_14SM90_TMA_STOREES29_S2B_S2B_EEEvvEEEEvNT_6ParamsE,"a",@progbits
	.sectionflags	@""
	.align	4
.nv.constant0._ZN7cutlass13device_kernelINS_4gemm6kernel13GemmUniversalIN4cute5tupleIJiiiiEEENS1_10collective13CollectiveMmaINS1_35MainloopSm100TmaUmmaWarpSpecializedILi4ELi2ELi4ENS5_IJNS4_1CILi2EEESB_NSA_ILi1EEEEEEEENS5_IJNSA_ILi128EEESF_NSA_ILi64EEEEEENS_12float_e5m2_tENS5_IJlSC_lEEESI_SJ_NS4_8TiledMMAINS4_8MMA_AtomIJNS4_10MMA_TraitsINS4_25SM100_MMA_F8F6F4_2x1SM_SSEJSI_SI_fSF_SF_NS4_17integral_constantINS4_4UMMA5MajorELSQ_0EEESR_NSO_INSP_7ScaleInELSS_0EEEST_EEEEEENS4_6LayoutINS5_IJSC_SC_SC_EEENS5_IJNSA_ILi0EEESY_SY_EEEEENS5_IJNS4_10UnderscoreES11_S11_EEEEENS4_28SM100_TMA_2SM_LOAD_MULTICASTENS4_14ComposedLayoutINS4_7SwizzleILi2ELi4ELi3EEENS4_18smem_ptr_flag_bitsILi8EEENSW_INS5_IJNSA_ILi8EEESG_EEENS5_IJSG_SC_EEEEEEEvNS4_8identityENS4_18SM100_TMA_2SM_LOADES1E_vS1F_EENS_8epilogue10collective18CollectiveEpilogueINS1I_23Sm100TmaWarpSpecializedILi2ELi2ELi32ELb0ELb0EEEJNS5_IJSG_SF_SG_EEENS5_IJNSW_ISG_SC_EENSW_INS5_IJNSA_ILi32EEESB_EEENS5_IJSC_SG_EEEEEEEESI_SJ_SI_SJ_NS1I_6fusion15FusionCallbacksIS1M_NS1U_17LinearCombinationISI_fSI_fLNS_15FloatRoundStyleE2EEES1N_S1T_JEEENS4_5SM1004TMEM4LOAD26SM100_TMEM_LOAD_32dp32b32xENS4_13SM90_TMA_LOADENS15_INS16_ILi1ELi4ELi3EEES19_NSW_INS5_IJS1A_S1P_EEENS5_IJS1P_SC_EEEEEEENS4_39AutoVectorizingCopyWithAssumedAlignmentILi128EEENS4_14SM90_TMA_STOREES29_S2B_S2B_EEEvvEEEEvNT_6ParamsE:
	.zero		2944


//--------------------- SYMBOLS --------------------------

	.type		.nv.reservedSmem.offset0,@object
	.size		.nv.reservedSmem.offset0,0x4
	.type		.nv.reservedSmem.cap,@object
	.size		.nv.reservedSmem.cap,0x4
	.type		__assertfail,@function
